def attn_fwd(
    Q,
    K,
    V,
    Out,
    Lse,
    sm_scale,
    stride_qz,
    stride_qh,
    stride_qm,
    stride_qk,
    stride_kz,
    stride_kh,
    stride_kn,
    stride_kk,
    stride_vz,
    stride_vh,
    stride_vn,
    stride_vk,
    stride_oz,
    stride_oh,
    stride_om,
    stride_ok,
    seqlen_q,
    seqlen_k,
    BLOCK_M: tl.constexpr,
    BLOCK_N: tl.constexpr,
    HEAD_DIM: tl.constexpr,
    CAUSAL: tl.constexpr,
):
    start_m = tl.program_id(0)
    off_hz = tl.program_id(1)
    q_off = off_hz * stride_qh
    k_off = off_hz * stride_kh
    v_off = off_hz * stride_vh
    offs_m = start_m * BLOCK_M + tl.arange(0, BLOCK_M)
    offs_d = tl.arange(0, HEAD_DIM)
    offs_n = tl.arange(0, BLOCK_N)
    q_ptrs = Q + q_off + offs_m[:, None] * stride_qm + offs_d[None, :] * stride_qk
    k_ptrs = K + k_off + offs_d[:, None] * stride_kk + offs_n[None, :] * stride_kn
    v_ptrs = V + v_off + offs_n[:, None] * stride_vn + offs_d[None, :] * stride_vk
    m_i = tl.full([BLOCK_M], float("-inf"), dtype=tl.float32)
    l_i = tl.zeros([BLOCK_M], dtype=tl.float32) + 1.0
    acc = tl.zeros([BLOCK_M, HEAD_DIM], dtype=tl.float32)
    q = tl.load(q_ptrs)
    acc, l_i, m_i = _attn_fwd_inner(
        acc,
        l_i,
        m_i,
        q,
        k_ptrs,
        v_ptrs,
        sm_scale,
        stride_kn,
        stride_vn,
        start_m,
        seqlen_k,
        BLOCK_M,
        BLOCK_N,
        HEAD_DIM,
        CAUSAL,
    )
    acc = acc / l_i[:, None]
    lse = m_i + tl.math.log2(l_i) / 1.4426950408889634
    o_ptrs = (
        Out
        + off_hz * stride_oh
        + offs_m[:, None] * stride_om
        + offs_d[None, :] * stride_ok
    )
    tl.store(o_ptrs, acc.to(Out.dtype.element_ty))
    tl.store(Lse + off_hz * seqlen_q + offs_m, lse)

# config = {"BLOCK_M": 256, "BLOCK_N": 64, "HEAD_DIM": 128, "arch": "sm_80", "causal": true, "dtype": "bf16", "num_stages": 2, "num_warps": 16}
# arch = sm_80


// ===== COMPILED SASS (sm_80) =====

	.target	sm_80

	.elftype	@"ET_EXEC"


//--------------------- .note.nv.tkinfo           --------------------------
	.section	.note.nv.tkinfo,"",@"SHT_NOTE"
	.sectionflags	@"SHF_NOTE_NV_TKINFO"
	.tkinfo
        /*0018*/ 	.word	0x00000002
        /*0030*/ 	.string	""
        /*0030*/ 	.string	"ptxas"
        /*0030*/ 	.string	"Cuda compilation tools, release 13.0, V13.0.88"
        /*0030*/ 	.string	"Build cuda_13.0.r13.0/compiler.36424714_0"
        /*0030*/ 	.string	"-v  -suppress-debug-info  -lineinfo  -arch sm_80 "



//--------------------- .note.nv.cuinfo           --------------------------
	.section	.note.nv.cuinfo,"",@"SHT_NOTE"
	.sectionflags	@"SHF_NOTE_NV_CUINFO"
        /*0018*/ 	.short	0x0002
        /*001a*/ 	.short	0x0050
        /*001c*/ 	.short	0x0082
	.zero		2


//--------------------- .nv.info                  --------------------------
	.section	.nv.info,"",@"SHT_CUDA_INFO"
	.align	4


	//----- nvinfo : EIATTR_REGCOUNT
	.align		4
        /*0000*/ 	.byte	0x04, 0x2f
        /*0002*/ 	.short	(.L_2 - .L_1)
	.align		4
.L_1:
        /*0004*/ 	.word	index@(attn_fwd)
        /*0008*/ 	.word	0x00000080


	//----- nvinfo : EIATTR_FRAME_SIZE
	.align		4
.L_2:
        /*000c*/ 	.byte	0x04, 0x11
        /*000e*/ 	.short	(.L_4 - .L_3)
	.align		4
.L_3:
        /*0010*/ 	.word	index@(attn_fwd)
        /*0014*/ 	.word	0x000001d0


	//----- nvinfo : EIATTR_MIN_STACK_SIZE
	.align		4
.L_4:
        /*0018*/ 	.byte	0x04, 0x12
        /*001a*/ 	.short	(.L_6 - .L_5)
	.align		4
.L_5:
        /*001c*/ 	.word	index@(attn_fwd)
        /*0020*/ 	.word	0x000001d0
.L_6:


//--------------------- .nv.info.attn_fwd         --------------------------
	.section	.nv.info.attn_fwd,"",@"SHT_CUDA_INFO"
	.sectionflags	@""
	.align	4


	//----- nvinfo : EIATTR_CUDA_API_VERSION
	.align		4
        /*0000*/ 	.byte	0x04, 0x37
        /*0002*/ 	.short	(.L_8 - .L_7)
.L_7:
        /*0004*/ 	.word	0x00000082


	//----- nvinfo : EIATTR_SW2861232_WAR
	.align		4
.L_8:
        /*0008*/ 	.byte	0x01, 0x35
	.zero		2


	//----- nvinfo : EIATTR_PARAM_CBANK
	.align		4
        /*000c*/ 	.byte	0x04, 0x0a
        /*000e*/ 	.short	(.L_10 - .L_9)
	.align		4
.L_9:
        /*0010*/ 	.word	index@(.nv.constant0.attn_fwd)
        /*0014*/ 	.short	0x0160
        /*0016*/ 	.short	0x0088


	//----- nvinfo : EIATTR_CBANK_PARAM_SIZE
	.align		4
.L_10:
        /*0018*/ 	.byte	0x03, 0x19
        /*001a*/ 	.short	0x0088


	//----- nvinfo : EIATTR_KPARAM_INFO
	.align		4
        /*001c*/ 	.byte	0x04, 0x17
        /*001e*/ 	.short	(.L_12 - .L_11)
.L_11:
        /*0020*/ 	.word	0x00000000
        /*0024*/ 	.short	0x0019
        /*0026*/ 	.short	0x0080
        /*0028*/ 	.byte	0x00, 0xf4, 0x21, 0x00


	//----- nvinfo : EIATTR_KPARAM_INFO
	.align		4
.L_12:
        /*002c*/ 	.byte	0x04, 0x17
        /*002e*/ 	.short	(.L_14 - .L_13)
.L_13:
        /*0030*/ 	.word	0x00000000
        /*0034*/ 	.short	0x0018
        /*0036*/ 	.short	0x0078
        /*0038*/ 	.byte	0x00, 0xf4, 0x21, 0x00


	//----- nvinfo : EIATTR_KPARAM_INFO
	.align		4
.L_14:
        /*003c*/ 	.byte	0x04, 0x17
        /*003e*/ 	.short	(.L_16 - .L_15)
.L_15:
        /*0040*/ 	.word	0x00000000
        /*0044*/ 	.short	0x0017
        /*0046*/ 	.short	0x0070
        /*0048*/ 	.byte	0x00, 0xf0, 0x11, 0x00


	//----- nvinfo : EIATTR_KPARAM_INFO
	.align		4
.L_16:
        /*004c*/ 	.byte	0x04, 0x17
        /*004e*/ 	.short	(.L_18 - .L_17)
.L_17:
        /*0050*/ 	.word	0x00000000
        /*0054*/ 	.short	0x0016
        /*0056*/ 	.short	0x006c
        /*0058*/ 	.byte	0x00, 0xf0, 0x11, 0x00


	//----- nvinfo : EIATTR_KPARAM_INFO
	.align		4
.L_18:
        /*005c*/ 	.byte	0x04, 0x17
        /*005e*/ 	.short	(.L_20 - .L_19)
.L_19:
        /*0060*/ 	.word	0x00000000
        /*0064*/ 	.short	0x0015
        /*0066*/ 	.short	0x0068
        /*0068*/ 	.byte	0x00, 0xf0, 0x11, 0x00


	//----- nvinfo : EIATTR_KPARAM_INFO
	.align		4
.L_20:
        /*006c*/ 	.byte	0x04, 0x17
        /*006e*/ 	.short	(.L_22 - .L_21)
.L_21:
        /*0070*/ 	.word	0x00000000
        /*0074*/ 	.short	0x0014
        /*0076*/ 	.short	0x0064
        /*0078*/ 	.byte	0x00, 0xf0, 0x11, 0x00


	//----- nvinfo : EIATTR_KPARAM_INFO
	.align		4
.L_22:
        /*007c*/ 	.byte	0x04, 0x17
        /*007e*/ 	.short	(.L_24 - .L_23)
.L_23:
        /*0080*/ 	.word	0x00000000
        /*0084*/ 	.short	0x0013
        /*0086*/ 	.short	0x0060
        /*0088*/ 	.byte	0x00, 0xf0, 0x11, 0x00


	//----- nvinfo : EIATTR_KPARAM_INFO
	.align		4
.L_24:
        /*008c*/ 	.byte	0x04, 0x17
        /*008e*/ 	.short	(.L_26 - .L_25)
.L_25:
        /*0090*/ 	.word	0x00000000
        /*0094*/ 	.short	0x0012
        /*0096*/ 	.short	0x005c
        /*0098*/ 	.byte	0x00, 0xf0, 0x11, 0x00


	//----- nvinfo : EIATTR_KPARAM_INFO
	.align		4
.L_26:
        /*009c*/ 	.byte	0x04, 0x17
        /*009e*/ 	.short	(.L_28 - .L_27)
.L_27:
        /*00a0*/ 	.word	0x00000000
        /*00a4*/ 	.short	0x0011
        /*00a6*/ 	.short	0x0058
        /*00a8*/ 	.byte	0x00, 0xf0, 0x11, 0x00


	//----- nvinfo : EIATTR_KPARAM_INFO
	.align		4
.L_28:
        /*00ac*/ 	.byte	0x04, 0x17
        /*00ae*/ 	.short	(.L_30 - .L_29)
.L_29:
        /*00b0*/ 	.word	0x00000000
        /*00b4*/ 	.short	0x0010
        /*00b6*/ 	.short	0x0054
        /*00b8*/ 	.byte	0x00, 0xf0, 0x11, 0x00


	//----- nvinfo : EIATTR_KPARAM_INFO
	.align		4
.L_30:
        /*00bc*/ 	.byte	0x04, 0x17
        /*00be*/ 	.short	(.L_32 - .L_31)
.L_31:
        /*00c0*/ 	.word	0x00000000
        /*00c4*/ 	.short	0x000f
        /*00c6*/ 	.short	0x0050
        /*00c8*/ 	.byte	0x00, 0xf0, 0x11, 0x00


	//----- nvinfo : EIATTR_KPARAM_INFO
	.align		4
.L_32:
        /*00cc*/ 	.byte	0x04, 0x17
        /*00ce*/ 	.short	(.L_34 - .L_33)
.L_33:
        /*00d0*/ 	.word	0x00000000
        /*00d4*/ 	.short	0x000e
        /*00d6*/ 	.short	0x004c
        /*00d8*/ 	.byte	0x00, 0xf0, 0x11, 0x00


	//----- nvinfo : EIATTR_KPARAM_INFO
	.align		4
.L_34:
        /*00dc*/ 	.byte	0x04, 0x17
        /*00de*/ 	.short	(.L_36 - .L_35)
.L_35:
        /*00e0*/ 	.word	0x00000000
        /*00e4*/ 	.short	0x000d
        /*00e6*/ 	.short	0x0048
        /*00e8*/ 	.byte	0x00, 0xf0, 0x11, 0x00


	//----- nvinfo : EIATTR_KPARAM_INFO
	.align		4
.L_36:
        /*00ec*/ 	.byte	0x04, 0x17
        /*00ee*/ 	.short	(.L_38 - .L_37)
.L_37:
        /*00f0*/ 	.word	0x00000000
        /*00f4*/ 	.short	0x000c
        /*00f6*/ 	.short	0x0044
        /*00f8*/ 	.byte	0x00, 0xf0, 0x11, 0x00


	//----- nvinfo : EIATTR_KPARAM_INFO
	.align		4
.L_38:
        /*00fc*/ 	.byte	0x04, 0x17
        /*00fe*/ 	.short	(.L_40 - .L_39)
.L_39:
        /*0100*/ 	.word	0x00000000
        /*0104*/ 	.short	0x000b
        /*0106*/ 	.short	0x0040
        /*0108*/ 	.byte	0x00, 0xf0, 0x11, 0x00


	//----- nvinfo : EIATTR_KPARAM_INFO
	.align		4
.L_40:
        /*010c*/ 	.byte	0x04, 0x17
        /*010e*/ 	.short	(.L_42 - .L_41)
.L_41:
        /*0110*/ 	.word	0x00000000
        /*0114*/ 	.short	0x000a
        /*0116*/ 	.short	0x003c
        /*0118*/ 	.byte	0x00, 0xf0, 0x11, 0x00


	//----- nvinfo : EIATTR_KPARAM_INFO
	.align		4
.L_42:
        /*011c*/ 	.byte	0x04, 0x17
        /*011e*/ 	.short	(.L_44 - .L_43)
.L_43:
        /*0120*/ 	.word	0x00000000
        /*0124*/ 	.short	0x0009
        /*0126*/ 	.short	0x0038
        /*0128*/ 	.byte	0x00, 0xf0, 0x11, 0x00


	//----- nvinfo : EIATTR_KPARAM_INFO
	.align		4
.L_44:
        /*012c*/ 	.byte	0x04, 0x17
        /*012e*/ 	.short	(.L_46 - .L_45)
.L_45:
        /*0130*/ 	.word	0x00000000
        /*0134*/ 	.short	0x0008
        /*0136*/ 	.short	0x0034
        /*0138*/ 	.byte	0x00, 0xf0, 0x11, 0x00


	//----- nvinfo : EIATTR_KPARAM_INFO
	.align		4
.L_46:
        /*013c*/ 	.byte	0x04, 0x17
        /*013e*/ 	.short	(.L_48 - .L_47)
.L_47:
        /*0140*/ 	.word	0x00000000
        /*0144*/ 	.short	0x0007
        /*0146*/ 	.short	0x0030
        /*0148*/ 	.byte	0x00, 0xf0, 0x11, 0x00


	//----- nvinfo : EIATTR_KPARAM_INFO
	.align		4
.L_48:
        /*014c*/ 	.byte	0x04, 0x17
        /*014e*/ 	.short	(.L_50 - .L_49)
.L_49:
        /*0150*/ 	.word	0x00000000
        /*0154*/ 	.short	0x0006
        /*0156*/ 	.short	0x002c
        /*0158*/ 	.byte	0x00, 0xf0, 0x11, 0x00


	//----- nvinfo : EIATTR_KPARAM_INFO
	.align		4
.L_50:
        /*015c*/ 	.byte	0x04, 0x17
        /*015e*/ 	.short	(.L_52 - .L_51)
.L_51:
        /*0160*/ 	.word	0x00000000
        /*0164*/ 	.short	0x0005
        /*0166*/ 	.short	0x0028
        /*0168*/ 	.byte	0x00, 0xf0, 0x11, 0x00


	//----- nvinfo : EIATTR_KPARAM_INFO
	.align		4
.L_52:
        /*016c*/ 	.byte	0x04, 0x17
        /*016e*/ 	.short	(.L_54 - .L_53)
.L_53:
        /*0170*/ 	.word	0x00000000
        /*0174*/ 	.short	0x0004
        /*0176*/ 	.short	0x0020
        /*0178*/ 	.byte	0x00, 0xf4, 0x21, 0x00


	//----- nvinfo : EIATTR_KPARAM_INFO
	.align		4
.L_54:
        /*017c*/ 	.byte	0x04, 0x17
        /*017e*/ 	.short	(.L_56 - .L_55)
.L_55:
        /*0180*/ 	.word	0x00000000
        /*0184*/ 	.short	0x0003
        /*0186*/ 	.short	0x0018
        /*0188*/ 	.byte	0x00, 0xf4, 0x21, 0x00


	//----- nvinfo : EIATTR_KPARAM_INFO
	.align		4
.L_56:
        /*018c*/ 	.byte	0x04, 0x17
        /*018e*/ 	.short	(.L_58 - .L_57)
.L_57:
        /*0190*/ 	.word	0x00000000
        /*0194*/ 	.short	0x0002
        /*0196*/ 	.short	0x0010
        /*0198*/ 	.byte	0x00, 0xf4, 0x21, 0x00


	//----- nvinfo : EIATTR_KPARAM_INFO
	.align		4
.L_58:
        /*019c*/ 	.byte	0x04, 0x17
        /*019e*/ 	.short	(.L_60 - .L_59)
.L_59:
        /*01a0*/ 	.word	0x00000000
        /*01a4*/ 	.short	0x0001
        /*01a6*/ 	.short	0x0008
        /*01a8*/ 	.byte	0x00, 0xf4, 0x21, 0x00


	//----- nvinfo : EIATTR_KPARAM_INFO
	.align		4
.L_60:
        /*01ac*/ 	.byte	0x04, 0x17
        /*01ae*/ 	.short	(.L_62 - .L_61)
.L_61:
        /*01b0*/ 	.word	0x00000000
        /*01b4*/ 	.short	0x0000
        /*01b6*/ 	.short	0x0000
        /*01b8*/ 	.byte	0x00, 0xf4, 0x21, 0x00


	//----- nvinfo : EIATTR_MAXREG_COUNT
	.align		4
.L_62:
        /*01bc*/ 	.byte	0x03, 0x1b
        /*01be*/ 	.short	0x0080


	//----- nvinfo : EIATTR_NUM_BARRIERS
	.align		4
        /*01c0*/ 	.byte	0x02, 0x4c
        /*01c2*/ 	.byte	0x01
	.zero		1


	//----- nvinfo : EIATTR_ANNOTATIONS
	.align		4
        /*01c4*/ 	.byte	0x04, 0x55
        /*01c6*/ 	.short	(.L_64 - .L_63)


	//   ....[0]....
.L_63:
        /*01c8*/ 	.word	0x00000001
        /*01cc*/ 	.byte	0x90, 0x16, 0x00, 0x00, 0x01, 0x00, 0x00, 0x00, 0xa0, 0x16, 0x00, 0x00, 0x01, 0x00, 0x00, 0x00
        /* <DEDUP_REMOVED lines=96> */
        /*07dc*/ 	.byte	0x70, 0x62, 0x00, 0x00, 0x01, 0x00, 0x00, 0x00, 0x80, 0x62, 0x00, 0x00


	//----- nvinfo : EIATTR_MERCURY_ISA_VERSION
	.align		4
.L_64:
        /*07e8*/ 	.byte	0x03, 0x5f
        /*07ea*/ 	.short	0x0000


	//----- nvinfo : EIATTR_COOP_GROUP_MASK_REGIDS
	.align		4
        /*07ec*/ 	.byte	0x04, 0x29
        /*07ee*/ 	.short	(.L_66 - .L_65)


	//   ....[0]....
.L_65:
        /*07f0*/ 	.word	0xffffffff


	//   ....[1]....
        /*07f4*/ 	.word	0xffffffff


	//   ....[2]....
        /*07f8*/ 	.word	0xffffffff


	//   ....[3]....
        /*07fc*/ 	.word	0xffffffff


	//   ....[4]....
        /*0800*/ 	.word	0xffffffff


	//   ....[5]....
        /*0804*/ 	.word	0xffffffff


	//   ....[6]....
        /*0808*/ 	.word	0xffffffff


	//   ....[7]....
        /*080c*/ 	.word	0xffffffff


	//----- nvinfo : EIATTR_COOP_GROUP_INSTR_OFFSETS
	.align		4
.L_66:
        /*0810*/ 	.byte	0x04, 0x28
        /*0812*/ 	.short	(.L_68 - .L_67)


	//   ....[0]....
.L_67:
        /*0814*/ 	.word	0x000041b0


	//   ....[1]....
        /*0818*/ 	.word	0x00004200


	//   ....[2]....
        /*081c*/ 	.word	0x00004220


	//   ....[3]....
        /*0820*/ 	.word	0x000042b0


	//   ....[4]....
        /*0824*/ 	.word	0x00005d80


	//   ....[5]....
        /*0828*/ 	.word	0x00005d90


	//   ....[6]....
        /*082c*/ 	.word	0x00005de0


	//   ....[7]....
        /*0830*/ 	.word	0x00005df0


	//----- nvinfo : EIATTR_EXIT_INSTR_OFFSETS
	.align		4
.L_68:
        /*0834*/ 	.byte	0x04, 0x1c
        /*0836*/ 	.short	(.L_70 - .L_69)


	//   ....[0]....
.L_69:
        /*0838*/ 	.word	0x00008a90


	//   ....[1]....
        /*083c*/ 	.word	0x00008b30


	//----- nvinfo : EIATTR_REQNTID
	.align		4
.L_70:
        /*0840*/ 	.byte	0x04, 0x10
        /*0842*/ 	.short	(.L_72 - .L_71)
.L_71:
        /*0844*/ 	.word	0x00000200
        /*0848*/ 	.word	0x00000001
        /*084c*/ 	.word	0x00000001
.L_72:


//--------------------- .nv.callgraph             --------------------------
	.section	.nv.callgraph,"",@"SHT_CUDA_CALLGRAPH"
	.align	4
	.sectionentsize	8
	.align		4
        /*0000*/ 	.word	0x00000000
	.align		4
        /*0004*/ 	.word	0xffffffff
	.align		4
        /*0008*/ 	.word	0x00000000
	.align		4
        /*000c*/ 	.word	0xfffffffe
	.align		4
        /*0010*/ 	.word	0x00000000
	.align		4
        /*0014*/ 	.word	0xfffffffd
	.align		4
        /*0018*/ 	.word	0x00000000
	.align		4
        /*001c*/ 	.word	0xfffffffc


//--------------------- .nv.rel.action            --------------------------
	.section	.nv.rel.action,"",@"SHT_CUDA_RELOCINFO"
	.align	8
	.sectionentsize	8
        /*0000*/ 	.byte	0x73, 0x00, 0x00, 0x00, 0x00, 0x00, 0x00, 0x00, 0x00, 0x00, 0x00, 0x11, 0x25, 0x00, 0x05, 0x36


//--------------------- .nv.constant4             --------------------------
	.section	.nv.constant4,"a",@progbits
	.align	8
	.align		8
.nv.constant4:
        /*0000*/ 	.dword	_$_str


//--------------------- .nv.constant0.attn_fwd    --------------------------
	.section	.nv.constant0.attn_fwd,"a",@progbits
	.sectionflags	@""
	.align	4
.nv.constant0.attn_fwd:
	.zero		488


//--------------------- .text.attn_fwd            --------------------------
	.section	.text.attn_fwd,"ax",@progbits
	.sectioninfo	@"SHI_REGISTERS=128"
	.align	128
        .global         attn_fwd
        .type           attn_fwd,@function
        .size           attn_fwd,(.L_x_3 - attn_fwd)
        .other          attn_fwd,@"STO_CUDA_ENTRY STV_DEFAULT"
attn_fwd:
.text.attn_fwd:
[----:B------:R-:W-:Y:S02]  /*0000*/  IMAD.MOV.U32 R1, RZ, RZ, c[0x0][0x28] ;  /* 0x00000a00ff017624 */ /* 0x000fe400078e00ff */
[----:B------:R-:W0:Y:S01]  /*0010*/  S2R R3, SR_CTAID.X ;  /* 0x0000000000037919 */ /* 0x000e220000002500 */
[----:B------:R-:W-:Y:S01]  /*0020*/  IMAD.MOV.U32 R19, RZ, RZ, c[0x0][0x198] ;  /* 0x00006600ff137624 */ /* 0x000fe200078e00ff */
[----:B------:R-:W-:Y:S01]  /*0030*/  ULDC.64 UR6, c[0x0][0x118] ;  /* 0x0000460000067ab9 */ /* 0x000fe20000000a00 */
[----:B------:R-:W-:Y:S01]  /*0040*/  IADD3 R1, R1, -0x1d0, RZ ;  /* 0xfffffe3001017810 */ /* 0x000fe20007ffe0ff */
[----:B------:R-:W0:Y:S04]  /*0050*/  S2R R80, SR_TID.X ;  /* 0x0000000000507919 */ /* 0x000e280000002100 */
[----:B------:R-:W1:Y:S01]  /*0060*/  S2R R82, SR_CTAID.Y ;  /* 0x0000000000527919 */ /* 0x000e620000002600 */
[----:B0-----:R-:W-:Y:S02]  /*0070*/  PRMT R2, R80, 0x6540, R3 ;  /* 0x0000654050027816 */ /* 0x001fe40000000003 */
[----:B------:R-:W-:Y:S01]  /*0080*/  SHF.R.U32.HI R4, RZ, 0x8, R80 ;  /* 0x00000008ff047819 */ /* 0x000fe20000011650 */
[----:B-1----:R-:W-:-:S03]  /*0090*/  IMAD R0, R82, c[0x0][0x190], RZ ;  /* 0x0000640052007a24 */ /* 0x002fc600078e02ff */
[----:B------:R-:W-:Y:S01]  /*00a0*/  SGXT.U32 R4, R4, 0x1 ;  /* 0x000000010404781a */ /* 0x000fe20000000000 */
[----:B------:R-:W-:Y:S02]  /*00b0*/  IMAD R2, R2, c[0x0][0x194], RZ ;  /* 0x0000650002027a24 */ /* 0x000fe400078e02ff */
[----:B------:R-:W-:Y:S02]  /*00c0*/  IMAD.SHL.U32 R16, R0, 0x2, RZ ;  /* 0x0000000200107824 */ /* 0x000fe400078e00ff */
[----:B------:R-:W-:Y:S02]  /*00d0*/  IMAD.SHL.U32 R5, R2, 0x2, RZ ;  /* 0x0000000202057824 */ /* 0x000fe400078e00ff */
[----:B------:R-:W-:Y:S02]  /*00e0*/  IMAD R9, R4, c[0x0][0x198], RZ ;  /* 0x0000660004097a24 */ /* 0x000fe400078e02ff */
[----:B------:R-:W-:Y:S01]  /*00f0*/  IMAD.HI R0, R0, 0x2, RZ ;  /* 0x0000000200007827 */ /* 0x000fe200078e02ff */
[----:B------:R-:W-:-:S02]  /*0100*/  IADD3 R16, P0, P1, R5, c[0x0][0x160], R16 ;  /* 0x0000580005107a10 */ /* 0x000fc4000791e010 */
[----:B------:R-:W-:Y:S01]  /*0110*/  LEA R11, R19, R9, 0x1 ;  /* 0x00000009130b7211 */ /* 0x000fe200078e08ff */
[----:B------:R-:W-:-:S04]  /*0120*/  IMAD.HI R7, R2, 0x2, RZ ;  /* 0x0000000202077827 */ /* 0x000fc800078e02ff */
[----:B------:R-:W-:Y:S01]  /*0130*/  IMAD R13, R19, 0x2, R11 ;  /* 0x00000002130d7824 */ /* 0x000fe200078e020b */
[----:B------:R-:W-:Y:S02]  /*0140*/  IADD3.X R0, R7, c[0x0][0x164], R0, P0, P1 ;  /* 0x0000590007007a10 */ /* 0x000fe400007e2400 */
[-C--:B------:R-:W-:Y:S02]  /*0150*/  LEA R4, P0, R9, R16.reuse, 0x1 ;  /* 0x0000001009047211 */ /* 0x080fe400078008ff */
[----:B------:R-:W-:Y:S02]  /*0160*/  LEA R6, P1, R11, R16, 0x1 ;  /* 0x000000100b067211 */ /* 0x000fe400078208ff */
[-C--:B------:R-:W-:Y:S02]  /*0170*/  LEA.HI.X.SX32 R5, R9, R0.reuse, 0x1, P0 ;  /* 0x0000000009057211 */ /* 0x080fe400000f0eff */
[----:B------:R-:W-:Y:S01]  /*0180*/  LEA.HI.X.SX32 R7, R11, R0, 0x1, P1 ;  /* 0x000000000b077211 */ /* 0x000fe200008f0eff */
[----:B------:R-:W-:Y:S01]  /*0190*/  IMAD R11, R19, 0x2, R13 ;  /* 0x00000002130b7824 */ /* 0x000fe200078e020d */
[C---:B------:R-:W-:Y:S01]  /*01a0*/  LEA R8, P0, R13.reuse, R16, 0x1 ;  /* 0x000000100d087211 */ /* 0x040fe200078008ff */
[----:B------:R0:W2:Y:S03]  /*01b0*/  LDG.E.U16 R2, [R4.64] ;  /* 0x0000000604027981 */ /* 0x0000a6000c1e1500 */
[----:B------:R-:W-:Y:S01]  /*01c0*/  LEA.HI.X.SX32 R9, R13, R0, 0x1, P0 ;  /* 0x000000000d097211 */ /* 0x000fe200000f0eff */
[----:B------:R-:W-:Y:S01]  /*01d0*/  IMAD R13, R19, 0x2, R11 ;  /* 0x00000002130d7824 */ /* 0x000fe200078e020b */
[----:B------:R1:W3:Y:S01]  /*01e0*/  LDG.E.U16 R17, [R6.64] ;  /* 0x0000000606117981 */ /* 0x0002e2000c1e1500 */
[----:B------:R-:W-:-:S02]  /*01f0*/  LEA R10, P0, R11, R16, 0x1 ;  /* 0x000000100b0a7211 */ /* 0x000fc400078008ff */
[----:B------:R-:W-:Y:S01]  /*0200*/  IMAD R15, R19, 0x2, R13 ;  /* 0x00000002130f7824 */ /* 0x000fe200078e020d */
[----:B------:R-:W-:Y:S01]  /*0210*/  LEA R12, P1, R13, R16, 0x1 ;  /* 0x000000100d0c7211 */ /* 0x000fe200078208ff */
[----:B------:R4:W5:Y:S01]  /*0220*/  LDG.E.U16 R18, [R8.64] ;  /* 0x0000000608127981 */ /* 0x000962000c1e1500 */
[----:B------:R-:W-:Y:S02]  /*0230*/  LEA.HI.X.SX32 R11, R11, R0, 0x1, P0 ;  /* 0x000000000b0b7211 */ /* 0x000fe400000f0eff */
[----:B0-----:R-:W-:Y:S02]  /*0240*/  LEA R5, R19, R15, 0x1 ;  /* 0x0000000f13057211 */ /* 0x001fe400078e08ff */
[----:B------:R-:W-:Y:S01]  /*0250*/  LEA R14, P0, R15, R16, 0x1 ;  /* 0x000000100f0e7211 */ /* 0x000fe200078008ff */
[----:B------:R0:W2:Y:S02]  /*0260*/  LDG.E.U16 R20, [R10.64] ;  /* 0x000000060a147981 */ /* 0x0000a4000c1e1500 */
[----:B-1----:R-:W-:Y:S01]  /*0270*/  IMAD R7, R19, 0x2, R5 ;  /* 0x0000000213077824 */ /* 0x002fe200078e0205 */
[----:B------:R-:W-:-:S03]  /*0280*/  LEA.HI.X.SX32 R13, R13, R0, 0x1, P1 ;  /* 0x000000000d0d7211 */ /* 0x000fc600008f0eff */
[----:B------:R-:W-:Y:S01]  /*0290*/  IMAD R25, R19, 0x2, R7 ;  /* 0x0000000213197824 */ /* 0x000fe200078e0207 */
[----:B------:R-:W-:Y:S01]  /*02a0*/  LEA.HI.X.SX32 R15, R15, R0, 0x1, P0 ;  /* 0x000000000f0f7211 */ /* 0x000fe200000f0eff */
[----:B------:R1:W2:Y:S01]  /*02b0*/  LDG.E.U16 R21, [R12.64] ;  /* 0x000000060c157981 */ /* 0x0002a2000c1e1500 */
[----:B------:R-:W-:Y:S01]  /*02c0*/  LEA R4, P0, R5, R16, 0x1 ;  /* 0x0000001005047211 */ /* 0x000fe200078008ff */
[----:B------:R-:W-:Y:S02]  /*02d0*/  IMAD R27, R19, 0x2, R25 ;  /* 0x00000002131b7824 */ /* 0x000fe400078e0219 */
[----:B------:R4:W2:Y:S01]  /*02e0*/  LDG.E.U16 R22, [R14.64] ;  /* 0x000000060e167981 */ /* 0x0008a2000c1e1500 */
[----:B------:R-:W-:Y:S02]  /*02f0*/  LEA.HI.X.SX32 R5, R5, R0, 0x1, P0 ;  /* 0x0000000005057211 */ /* 0x000fe400000f0eff */
[----:B------:R-:W-:Y:S01]  /*0300*/  LEA R6, P0, R7, R16, 0x1 ;  /* 0x0000001007067211 */ /* 0x000fe200078008ff */
[----:B-1----:R-:W-:-:S03]  /*0310*/  IMAD R13, R19, 0x2, R27 ;  /* 0x00000002130d7824 */ /* 0x002fc600078e021b */
[----:B------:R-:W-:Y:S01]  /*0320*/  LEA.HI.X.SX32 R7, R7, R0, 0x1, P0 ;  /* 0x0000000007077211 */ /* 0x000fe200000f0eff */
[----:B------:R1:W2:Y:S01]  /*0330*/  LDG.E.U16 R23, [R4.64] ;  /* 0x0000000604177981 */ /* 0x0002a2000c1e1500 */
[-C--:B0-----:R-:W-:Y:S02]  /*0340*/  LEA R10, P0, R27, R16.reuse, 0x1 ;  /* 0x000000101b0a7211 */ /* 0x081fe400078008ff */
[----:B----4-:R-:W-:Y:S01]  /*0350*/  LEA R15, R19, R13, 0x1 ;  /* 0x0000000d130f7211 */ /* 0x010fe200078e08ff */
[----:B------:R0:W4:Y:S01]  /*0360*/  LDG.E.U16 R24, [R6.64] ;  /* 0x0000000606187981 */ /* 0x000122000c1e1500 */
[----:B------:R-:W-:Y:S02]  /*0370*/  LEA R8, P1, R25, R16, 0x1 ;  /* 0x0000001019087211 */ /* 0x000fe400078208ff */
[-C--:B------:R-:W-:Y:S01]  /*0380*/  LEA.HI.X.SX32 R11, R27, R0.reuse, 0x1, P0 ;  /* 0x000000001b0b7211 */ /* 0x080fe200000f0eff */
[----:B------:R-:W-:Y:S01]  /*0390*/  IMAD R29, R19, 0x2, R15 ;  /* 0x00000002131d7824 */ /* 0x000fe200078e020f */
[----:B------:R-:W-:-:S02]  /*03a0*/  LEA.HI.X.SX32 R9, R25, R0, 0x1, P1 ;  /* 0x0000000019097211 */ /* 0x000fc400008f0eff */
[----:B------:R-:W-:Y:S01]  /*03b0*/  LEA R12, P0, R13, R16, 0x1 ;  /* 0x000000100d0c7211 */ /* 0x000fe200078008ff */
[----:B------:R-:W-:Y:S01]  /*03c0*/  IMAD R31, R19, 0x2, R29 ;  /* 0x00000002131f7824 */ /* 0x000fe200078e021d */
[----:B------:R0:W2:Y:S02]  /*03d0*/  LDG.E.U16 R26, [R10.64] ;  /* 0x000000060a1a7981 */ /* 0x0000a4000c1e1500 */
[----:B------:R-:W-:Y:S02]  /*03e0*/  LEA.HI.X.SX32 R13, R13, R0, 0x1, P0 ;  /* 0x000000000d0d7211 */ /* 0x000fe400000f0eff */
[----:B------:R0:W2:Y:S01]  /*03f0*/  LDG.E.U16 R25, [R8.64] ;  /* 0x0000000608197981 */ /* 0x0000a2000c1e1500 */
[-C--:B-1----:R-:W-:Y:S02]  /*0400*/  LEA R4, P0, R15, R16.reuse, 0x1 ;  /* 0x000000100f047211 */ /* 0x082fe400078008ff */
[----:B------:R-:W-:Y:S01]  /*0410*/  LEA R14, P1, R29, R16, 0x1 ;  /* 0x000000101d0e7211 */ /* 0x000fe200078208ff */
[----:B------:R1:W2:Y:S01]  /*0420*/  LDG.E.U16 R27, [R12.64] ;  /* 0x000000060c1b7981 */ /* 0x0002a2000c1e1500 */
[----:B------:R-:W-:Y:S01]  /*0430*/  LEA.HI.X.SX32 R5, R15, R0, 0x1, P0 ;  /* 0x000000000f057211 */ /* 0x000fe200000f0eff */
[----:B0-----:R-:W-:Y:S01]  /*0440*/  IMAD R9, R19, 0x2, R31 ;  /* 0x0000000213097824 */ /* 0x001fe200078e021f */
[----:B------:R-:W-:-:S03]  /*0450*/  LEA R6, P0, R31, R16, 0x1 ;  /* 0x000000101f067211 */ /* 0x000fc600078008ff */
[----:B------:R0:W2:Y:S01]  /*0460*/  LDG.E.U16 R28, [R4.64] ;  /* 0x00000006041c7981 */ /* 0x0000a2000c1e1500 */
[----:B------:R-:W-:Y:S01]  /*0470*/  IMAD R11, R19, 0x2, R9 ;  /* 0x00000002130b7824 */ /* 0x000fe200078e0209 */
[----:B------:R-:W-:Y:S02]  /*0480*/  LEA.HI.X.SX32 R7, R31, R0, 0x1, P0 ;  /* 0x000000001f077211 */ /* 0x000fe400000f0eff */
[----:B------:R-:W-:Y:S02]  /*0490*/  LEA R8, P0, R9, R16, 0x1 ;  /* 0x0000001009087211 */ /* 0x000fe400078008ff */
[----:B------:R-:W-:Y:S01]  /*04a0*/  LEA R33, R19, R11, 0x1 ;  /* 0x0000000b13217211 */ /* 0x000fe200078e08ff */
[----:B------:R0:W2:Y:S01]  /*04b0*/  LDG.E.U16 R30, [R6.64] ;  /* 0x00000006061e7981 */ /* 0x0000a2000c1e1500 */
[-C--:B------:R-:W-:Y:S02]  /*04c0*/  LEA.HI.X.SX32 R15, R29, R0.reuse, 0x1, P1 ;  /* 0x000000001d0f7211 */ /* 0x080fe400008f0eff */
[----:B------:R-:W-:Y:S01]  /*04d0*/  LEA.HI.X.SX32 R9, R9, R0, 0x1, P0 ;  /* 0x0000000009097211 */ /* 0x000fe200000f0eff */
[----:B------:R-:W-:Y:S01]  /*04e0*/  IMAD R35, R19, 0x2, R33 ;  /* 0x0000000213237824 */ /* 0x000fe200078e0221 */
[C---:B------:R-:W-:Y:S01]  /*04f0*/  LEA R10, P0, R11.reuse, R16, 0x1 ;  /* 0x000000100b0a7211 */ /* 0x040fe200078008ff */
[----:B------:R1:W2:Y:S03]  /*0500*/  LDG.E.U16 R29, [R14.64] ;  /* 0x000000060e1d7981 */ /* 0x0002a6000c1e1500 */
[----:B------:R-:W-:Y:S01]  /*0510*/  LEA.HI.X.SX32 R11, R11, R0, 0x1, P0 ;  /* 0x000000000b0b7211 */ /* 0x000fe200000f0eff */
[----:B------:R1:W2:Y:S01]  /*0520*/  LDG.E.U16 R31, [R8.64] ;  /* 0x00000006081f7981 */ /* 0x0002a2000c1e1500 */
[----:B0-----:R-:W-:-:S02]  /*0530*/  LEA R4, P0, R35, R16, 0x1 ;  /* 0x0000001023047211 */ /* 0x001fc400078008ff */
[----:B-1----:R-:W-:Y:S01]  /*0540*/  LEA R12, P1, R33, R16, 0x1 ;  /* 0x00000010210c7211 */ /* 0x002fe200078208ff */
[----:B------:R0:W2:Y:S01]  /*0550*/  LDG.E.U16 R32, [R10.64] ;  /* 0x000000060a207981 */ /* 0x0000a2000c1e1500 */
[----:B------:R-:W-:Y:S01]  /*0560*/  IMAD R15, R19, 0x2, R35 ;  /* 0x00000002130f7824 */ /* 0x000fe200078e0223 */
[----:B------:R-:W-:-:S03]  /*0570*/  LEA.HI.X.SX32 R5, R35, R0, 0x1, P0 ;  /* 0x0000000023057211 */ /* 0x000fc600000f0eff */
[----:B------:R-:W-:Y:S01]  /*0580*/  IMAD R35, R19, 0x2, R15 ;  /* 0x0000000213237824 */ /* 0x000fe200078e020f */
[C---:B------:R-:W-:Y:S01]  /*0590*/  LEA R6, P0, R15.reuse, R16, 0x1 ;  /* 0x000000100f067211 */ /* 0x040fe200078008ff */
[----:B------:R1:W2:Y:S03]  /*05a0*/  LDG.E.U16 R34, [R4.64] ;  /* 0x0000000604227981 */ /* 0x0002a6000c1e1500 */
[-C--:B------:R-:W-:Y:S01]  /*05b0*/  LEA.HI.X.SX32 R7, R15, R0.reuse, 0x1, P0 ;  /* 0x000000000f077211 */ /* 0x080fe200000f0eff */
[----:B------:R-:W-:Y:S01]  /*05c0*/  IMAD R15, R19, 0x2, R35 ;  /* 0x00000002130f7824 */ /* 0x000fe200078e0223 */
[----:B------:R-:W-:-:S04]  /*05d0*/  LEA.HI.X.SX32 R13, R33, R0, 0x1, P1 ;  /* 0x00000000210d7211 */ /* 0x000fc800008f0eff */
[C---:B------:R-:W-:Y:S01]  /*05e0*/  LEA R37, R19.reuse, R15, 0x1 ;  /* 0x0000000f13257211 */ /* 0x040fe200078e08ff */
[----:B------:R0:W2:Y:S04]  /*05f0*/  LDG.E.U16 R33, [R12.64] ;  /* 0x000000060c217981 */ /* 0x0000a8000c1e1500 */
[----:B------:R-:W-:-:S04]  /*0600*/  IMAD R39, R19, 0x2, R37 ;  /* 0x0000000213277824 */ /* 0x000fc800078e0225 */
[----:B0-----:R-:W-:-:S04]  /*0610*/  IMAD R13, R19, 0x2, R39 ;  /* 0x00000002130d7824 */ /* 0x001fc800078e0227 */
[----:B------:R-:W-:Y:S01]  /*0620*/  IMAD R41, R19, 0x2, R13 ;  /* 0x0000000213297824 */ /* 0x000fe200078e020d */
[----:B------:R-:W-:-:S03]  /*0630*/  LEA R8, P0, R35, R16, 0x1 ;  /* 0x0000001023087211 */ /* 0x000fc600078008ff */
[----:B------:R-:W-:Y:S01]  /*0640*/  IMAD R43, R19, 0x2, R41 ;  /* 0x00000002132b7824 */ /* 0x000fe200078e0229 */
[----:B------:R-:W-:Y:S02]  /*0650*/  LEA R14, P1, R15, R16, 0x1 ;  /* 0x000000100f0e7211 */ /* 0x000fe400078208ff */
[-C--:B------:R-:W-:Y:S02]  /*0660*/  LEA.HI.X.SX32 R9, R35, R0.reuse, 0x1, P0 ;  /* 0x0000000023097211 */ /* 0x080fe400000f0eff */
[----:B------:R-:W-:Y:S01]  /*0670*/  LEA R45, R19, R43, 0x1 ;  /* 0x0000002b132d7211 */ /* 0x000fe200078e08ff */
[----:B------:R0:W3:Y:S01]  /*0680*/  LDG.E.U16 R35, [R6.64] ;  /* 0x0000000606237981 */ /* 0x0000e2000c1e1500 */
[----:B------:R-:W-:Y:S02]  /*0690*/  LEA.HI.X.SX32 R15, R15, R0, 0x1, P1 ;  /* 0x000000000f0f7211 */ /* 0x000fe400008f0eff */
[----:B------:R-:W-:Y:S01]  /*06a0*/  LEA R10, P0, R37, R16, 0x1 ;  /* 0x00000010250a7211 */ /* 0x000fe200078008ff */
[----:B------:R-:W-:Y:S01]  /*06b0*/  IMAD R47, R19, 0x2, R45 ;  /* 0x00000002132f7824 */ /* 0x000fe200078e022d */
[----:B------:R0:W3:Y:S02]  /*06c0*/  LDG.E.U16 R36, [R8.64] ;  /* 0x0000000608247981 */ /* 0x0000e4000c1e1500 */
[----:B------:R-:W-:-:S02]  /*06d0*/  LEA.HI.X.SX32 R11, R37, R0, 0x1, P0 ;  /* 0x00000000250b7211 */ /* 0x000fc400000f0eff */
[----:B------:R0:W3:Y:S01]  /*06e0*/  LDG.E.U16 R37, [R14.64] ;  /* 0x000000060e257981 */ /* 0x0000e2000c1e1500 */
[-C--:B-1----:R-:W-:Y:S02]  /*06f0*/  LEA R4, P0, R39, R16.reuse, 0x1 ;  /* 0x0000001027047211 */ /* 0x082fe400078008ff */
[----:B------:R-:W-:Y:S01]  /*0700*/  LEA R12, P1, R41, R16, 0x1 ;  /* 0x00000010290c7211 */ /* 0x000fe200078208ff */
[----:B------:R1:W4:Y:S01]  /*0710*/  LDG.E.U16 R38, [R10.64] ;  /* 0x000000060a267981 */ /* 0x000322000c1e1500 */
[----:B0-----:R-:W-:-:S04]  /*0720*/  IMAD R15, R19, 0x2, R47 ;  /* 0x00000002130f7824 */ /* 0x001fc800078e022f */
[----:B------:R-:W-:Y:S01]  /*0730*/  IMAD R49, R19, 0x2, R15 ;  /* 0x0000000213317824 */ /* 0x000fe200078e020f */
[----:B------:R-:W-:-:S03]  /*0740*/  LEA.HI.X.SX32 R5, R39, R0, 0x1, P0 ;  /* 0x0000000027057211 */ /* 0x000fc600000f0eff */
[----:B------:R-:W-:Y:S01]  /*0750*/  IMAD R51, R19, 0x2, R49 ;  /* 0x0000000213337824 */ /* 0x000fe200078e0231 */
[----:B------:R-:W-:Y:S01]  /*0760*/  LEA R6, P0, R13, R16, 0x1 ;  /* 0x000000100d067211 */ /* 0x000fe200078008ff */
[----:B------:R0:W4:Y:S03]  /*0770*/  LDG.E.U16 R39, [R4.64] ;  /* 0x0000000604277981 */ /* 0x000126000c1e1500 */
[----:B------:R-:W-:Y:S02]  /*0780*/  LEA R53, R19, R51, 0x1 ;  /* 0x0000003313357211 */ /* 0x000fe400078e08ff */
[-C--:B------:R-:W-:Y:S02]  /*0790*/  LEA.HI.X.SX32 R7, R13, R0.reuse, 0x1, P0 ;  /* 0x000000000d077211 */ /* 0x080fe400000f0eff */
[----:B------:R-:W-:Y:S01]  /*07a0*/  LEA.HI.X.SX32 R13, R41, R0, 0x1, P1 ;  /* 0x00000000290d7211 */ /* 0x000fe200008f0eff */
[----:B------:R-:W-:Y:S01]  /*07b0*/  IMAD R55, R19, 0x2, R53 ;  /* 0x0000000213377824 */ /* 0x000fe200078e0235 */
[----:B------:R-:W-:Y:S01]  /*07c0*/  LEA R8, P0, R43, R16, 0x1 ;  /* 0x000000102b087211 */ /* 0x000fe200078008ff */
[----:B------:R0:W4:Y:S04]  /*07d0*/  LDG.E.U16 R40, [R6.64] ;  /* 0x0000000606287981 */ /* 0x000128000c1e1500 */
[----:B------:R0:W4:Y:S02]  /*07e0*/  LDG.E.U16 R41, [R12.64] ;  /* 0x000000060c297981 */ /* 0x000124000c1e1500 */
[----:B0-----:R-:W-:-:S04]  /*07f0*/  IMAD R13, R19, 0x2, R55 ;  /* 0x00000002130d7824 */ /* 0x001fc800078e0237 */
[----:B------:R-:W-:-:S04]  /*0800*/  IMAD R57, R19, 0x2, R13 ;  /* 0x0000000213397824 */ /* 0x000fc800078e020d */
[----:B------:R-:W-:-:S05]  /*0810*/  IMAD R59, R19, 0x2, R57 ;  /* 0x00000002133b7824 */ /* 0x000fca00078e0239 */
[----:B------:R-:W-:Y:S02]  /*0820*/  LEA R61, R19, R59, 0x1 ;  /* 0x0000003b133d7211 */ /* 0x000fe400078e08ff */
[----:B------:R-:W-:-:S03]  /*0830*/  LEA.HI.X.SX32 R9, R43, R0, 0x1, P0 ;  /* 0x000000002b097211 */ /* 0x000fc600000f0eff */
[----:B------:R-:W-:Y:S01]  /*0840*/  IMAD R63, R19, 0x2, R61 ;  /* 0x00000002133f7824 */ /* 0x000fe200078e023d */
[----:B-1----:R-:W-:Y:S01]  /*0850*/  LEA R10, P0, R45, R16, 0x1 ;  /* 0x000000102d0a7211 */ /* 0x002fe200078008ff */
[----:B------:R0:W5:Y:S02]  /*0860*/  LDG.E.U16 R42, [R8.64] ;  /* 0x00000006082a7981 */ /* 0x000164000c1e1500 */
[----:B------:R-:W-:Y:S01]  /*0870*/  IMAD R65, R19, 0x2, R63 ;  /* 0x0000000213417824 */ /* 0x000fe200078e023f */
[----:B------:R-:W-:Y:S02]  /*0880*/  LEA.HI.X.SX32 R11, R45, R0, 0x1, P0 ;  /* 0x000000002d0b7211 */ /* 0x000fe400000f0eff */
[----:B------:R-:W-:Y:S01]  /*0890*/  LEA R4, P0, R47, R16, 0x1 ;  /* 0x000000102f047211 */ /* 0x000fe200078008ff */
[----:B------:R-:W-:Y:S02]  /*08a0*/  IMAD R67, R19, 0x2, R65 ;  /* 0x0000000213437824 */ /* 0x000fe400078e0241 */
[----:B------:R1:W5:Y:S01]  /*08b0*/  LDG.E.U16 R43, [R10.64] ;  /* 0x000000060a2b7981 */ /* 0x000362000c1e1500 */
[----:B------:R-:W-:Y:S01]  /*08c0*/  LEA.HI.X.SX32 R5, R47, R0, 0x1, P0 ;  /* 0x000000002f057211 */ /* 0x000fe200000f0eff */
[----:B------:R-:W-:Y:S01]  /*08d0*/  IMAD R69, R19, 0x2, R67 ;  /* 0x0000000213457824 */ /* 0x000fe200078e0243 */
[----:B------:R-:W-:-:S02]  /*08e0*/  LEA R6, P0, R49, R16, 0x1 ;  /* 0x0000001031067211 */ /* 0x000fc400078008ff */
[----:B------:R-:W-:Y:S01]  /*08f0*/  LEA R14, P1, R15, R16, 0x1 ;  /* 0x000000100f0e7211 */ /* 0x000fe200078208ff */
[----:B------:R1:W5:Y:S01]  /*0900*/  LDG.E.U16 R44, [R4.64] ;  /* 0x00000006042c7981 */ /* 0x000362000c1e1500 */
[----:B------:R-:W-:Y:S02]  /*0910*/  LEA R71, R19, R69, 0x1 ;  /* 0x0000004513477211 */ /* 0x000fe400078e08ff */
[----:B------:R-:W-:Y:S02]  /*0920*/  LEA.HI.X.SX32 R7, R49, R0, 0x1, P0 ;  /* 0x0000000031077211 */ /* 0x000fe400000f0eff */
[----:B0-----:R-:W-:Y:S01]  /*0930*/  LEA R8, P0, R51, R16, 0x1 ;  /* 0x0000001033087211 */ /* 0x001fe200078008ff */
[----:B------:R-:W-:Y:S01]  /*0940*/  IMAD R73, R19, 0x2, R71 ;  /* 0x0000000213497824 */ /* 0x000fe200078e0247 */
[-C--:B------:R-:W-:Y:S01]  /*0950*/  LEA.HI.X.SX32 R15, R15, R0.reuse, 0x1, P1 ;  /* 0x000000000f0f7211 */ /* 0x080fe200008f0eff */
[----:B------:R0:W5:Y:S01]  /*0960*/  LDG.E.U16 R46, [R6.64] ;  /* 0x00000006062e7981 */ /* 0x000162000c1e1500 */
[----:B------:R-:W-:-:S02]  /*0970*/  LEA.HI.X.SX32 R9, R51, R0, 0x1, P0 ;  /* 0x0000000033097211 */ /* 0x000fc400000f0eff */
[-C--:B-1----:R-:W-:Y:S01]  /*0980*/  LEA R10, P0, R53, R16.reuse, 0x1 ;  /* 0x00000010350a7211 */ /* 0x082fe200078008ff */
[----:B------:R-:W-:Y:S01]  /*0990*/  IMAD R75, R19, 0x2, R73 ;  /* 0x00000002134b7824 */ /* 0x000fe200078e0249 */
[----:B------:R-:W-:Y:S01]  /*09a0*/  LEA R4, P1, R55, R16, 0x1 ;  /* 0x0000001037047211 */ /* 0x000fe200078208ff */
[----:B------:R1:W5:Y:S01]  /*09b0*/  LDG.E.U16 R45, [R14.64] ;  /* 0x000000060e2d7981 */ /* 0x000362000c1e1500 */
[----:B------:R-:W-:Y:S01]  /*09c0*/  LEA.HI.X.SX32 R11, R53, R0, 0x1, P0 ;  /* 0x00000000350b7211 */ /* 0x000fe200000f0eff */
[----:B------:R-:W-:Y:S01]  /*09d0*/  IMAD R77, R19, 0x2, R75 ;  /* 0x00000002134d7824 */ /* 0x000fe200078e024b */
[----:B------:R-:W-:Y:S01]  /*09e0*/  LEA R12, P0, R13, R16, 0x1 ;  /* 0x000000100d0c7211 */ /* 0x000fe200078008ff */
[----:B------:R1:W5:Y:S02]  /*09f0*/  LDG.E.U16 R47, [R8.64] ;  /* 0x00000006082f7981 */ /* 0x000364000c1e1500 */
[----:B------:R-:W-:Y:S01]  /*0a00*/  IMAD R79, R19, 0x2, R77 ;  /* 0x00000002134f7824 */ /* 0x000fe200078e024d */
[----:B------:R-:W-:Y:S01]  /*0a10*/  LEA.HI.X.SX32 R13, R13, R0, 0x1, P0 ;  /* 0x000000000d0d7211 */ /* 0x000fe200000f0eff */
[----:B------:R1:W5:Y:S01]  /*0a20*/  LDG.E.U16 R48, [R10.64] ;  /* 0x000000060a307981 */ /* 0x000362000c1e1500 */
[----:B0-----:R-:W-:-:S02]  /*0a30*/  LEA R6, P0, R57, R16, 0x1 ;  /* 0x0000001039067211 */ /* 0x001fc400078008ff */
[-C--:B------:R-:W-:Y:S01]  /*0a40*/  LEA.HI.X.SX32 R5, R55, R0.reuse, 0x1, P1 ;  /* 0x0000000037057211 */ /* 0x080fe200008f0eff */
[----:B------:R0:W5:Y:S01]  /*0a50*/  LDG.E.U16 R50, [R12.64] ;  /* 0x000000060c327981 */ /* 0x000162000c1e1500 */
[----:B------:R-:W-:Y:S02]  /*0a60*/  LEA.HI.X.SX32 R7, R57, R0, 0x1, P0 ;  /* 0x0000000039077211 */ /* 0x000fe400000f0eff */
[-C--:B-1----:R-:W-:Y:S01]  /*0a70*/  LEA R8, P0, R59, R16.reuse, 0x1 ;  /* 0x000000103b087211 */ /* 0x082fe200078008ff */
[----:B------:R1:W5:Y:S01]  /*0a80*/  LDG.E.U16 R49, [R4.64] ;  /* 0x0000000604317981 */ /* 0x000362000c1e1500 */
[----:B------:R-:W-:Y:S02]  /*0a90*/  LEA R14, P1, R61, R16, 0x1 ;  /* 0x000000103d0e7211 */ /* 0x000fe400078208ff */
[----:B------:R-:W-:Y:S01]  /*0aa0*/  LEA R81, R19, R79, 0x1 ;  /* 0x0000004f13517211 */ /* 0x000fe200078e08ff */
[----:B------:R0:W5:Y:S01]  /*0ab0*/  LDG.E.U16 R51, [R6.64] ;  /* 0x0000000606337981 */ /* 0x000162000c1e1500 */
[----:B------:R-:W-:-:S02]  /*0ac0*/  LEA.HI.X.SX32 R9, R59, R0, 0x1, P0 ;  /* 0x000000003b097211 */ /* 0x000fc400000f0eff */
[----:B------:R-:W-:Y:S01]  /*0ad0*/  LEA.HI.X.SX32 R15, R61, R0, 0x1, P1 ;  /* 0x000000003d0f7211 */ /* 0x000fe200008f0eff */
[----:B------:R-:W-:Y:S01]  /*0ae0*/  IMAD R61, R19, 0x2, R81 ;  /* 0x00000002133d7824 */ /* 0x000fe200078e0251 */
[-C--:B------:R-:W-:Y:S01]  /*0af0*/  LEA R10, P0, R63, R16.reuse, 0x1 ;  /* 0x000000103f0a7211 */ /* 0x080fe200078008ff */
[----:B------:R0:W5:Y:S01]  /*0b00*/  LDG.E.U16 R52, [R8.64] ;  /* 0x0000000608347981 */ /* 0x000162000c1e1500 */
[----:B-1----:R-:W-:Y:S01]  /*0b10*/  LEA R4, P1, R69, R16, 0x1 ;  /* 0x0000001045047211 */ /* 0x002fe200078208ff */
[----:B------:R-:W-:Y:S01]  /*0b20*/  IMAD R83, R19, 0x2, R61 ;  /* 0x0000000213537824 */ /* 0x000fe200078e023d */
[----:B------:R-:W-:Y:S01]  /*0b30*/  LEA.HI.X.SX32 R11, R63, R0, 0x1, P0 ;  /* 0x000000003f0b7211 */ /* 0x000fe200000f0eff */
[----:B------:R1:W5:Y:S01]  /*0b40*/  LDG.E.U16 R53, [R14.64] ;  /* 0x000000060e357981 */ /* 0x000362000c1e1500 */
[----:B------:R-:W-:Y:S02]  /*0b50*/  LEA R54, P0, R65, R16, 0x1 ;  /* 0x0000001041367211 */ /* 0x000fe400078008ff */
[-C--:B------:R-:W-:Y:S01]  /*0b60*/  LEA.HI.X.SX32 R5, R69, R0.reuse, 0x1, P1 ;  /* 0x0000000045057211 */ /* 0x080fe200008f0eff */
[----:B------:R-:W-:Y:S01]  /*0b70*/  IMAD R69, R19, 0x2, R83 ;  /* 0x0000000213457824 */ /* 0x000fe200078e0253 */
[----:B------:R-:W-:Y:S01]  /*0b80*/  LEA.HI.X.SX32 R55, R65, R0, 0x1, P0 ;  /* 0x0000000041377211 */ /* 0x000fe200000f0eff */
[----:B------:R1:W5:Y:S01]  /*0b90*/  LDG.E.U16 R56, [R10.64] ;  /* 0x000000060a387981 */ /* 0x000362000c1e1500 */
[----:B0-----:R-:W-:Y:S01]  /*0ba0*/  LEA R6, P0, R67, R16, 0x1 ;  /* 0x0000001043067211 */ /* 0x001fe200078008ff */
[----:B------:R-:W-:-:S02]  /*0bb0*/  IMAD R85, R19, 0x2, R69 ;  /* 0x0000000213557824 */ /* 0x000fc400078e0245 */
[----:B------:R0:W5:Y:S01]  /*0bc0*/  LDG.E.U16 R57, [R54.64] ;  /* 0x0000000636397981 */ /* 0x000162000c1e1500 */
[----:B------:R-:W-:Y:S02]  /*0bd0*/  LEA.HI.X.SX32 R7, R67, R0, 0x1, P0 ;  /* 0x0000000043077211 */ /* 0x000fe400000f0eff */
[----:B------:R-:W-:Y:S01]  /*0be0*/  LEA R12, P0, R71, R16, 0x1 ;  /* 0x00000010470c7211 */ /* 0x000fe200078008ff */
[----:B------:R0:W5:Y:S01]  /*0bf0*/  LDG.E.U16 R59, [R4.64] ;  /* 0x00000006043b7981 */ /* 0x000162000c1e1500 */
[----:B------:R-:W-:Y:S02]  /*0c00*/  LEA R63, R19, R85, 0x1 ;  /* 0x00000055133f7211 */ /* 0x000fe400078e08ff */
[----:B------:R-:W-:Y:S01]  /*0c10*/  LEA.HI.X.SX32 R13, R71, R0, 0x1, P0 ;  /* 0x00000000470d7211 */ /* 0x000fe200000f0eff */
[----:B------:R0:W5:Y:S01]  /*0c20*/  LDG.E.U16 R58, [R6.64] ;  /* 0x00000006063a7981 */ /* 0x000162000c1e1500 */
[----:B------:R-:W-:Y:S01]  /*0c30*/  LEA R8, P0, R73, R16, 0x1 ;  /* 0x0000001049087211 */ /* 0x000fe200078008ff */
[----:B------:R-:W-:-:S02]  /*0c40*/  IMAD R71, R19, 0x2, R63 ;  /* 0x0000000213477824 */ /* 0x000fc400078e023f */
[----:B------:R0:W5:Y:S01]  /*0c50*/  LDG.E.U16 R60, [R12.64] ;  /* 0x000000060c3c7981 */ /* 0x000162000c1e1500 */
[----:B------:R-:W-:Y:S01]  /*0c60*/  LEA.HI.X.SX32 R9, R73, R0, 0x1, P0 ;  /* 0x0000000049097211 */ /* 0x000fe200000f0eff */
[----:B------:R-:W-:Y:S01]  /*0c70*/  IMAD R73, R19, 0x2, R71 ;  /* 0x0000000213497824 */ /* 0x000fe200078e0247 */
[-C--:B-1----:R-:W-:Y:S02]  /*0c80*/  LEA R10, P0, R75, R16.reuse, 0x1 ;  /* 0x000000104b0a7211 */ /* 0x082fe400078008ff */
[----:B0-----:R-:W-:Y:S01]  /*0c90*/  LEA R6, P1, R77, R16, 0x1 ;  /* 0x000000104d067211 */ /* 0x001fe200078208ff */
[----:B------:R0:W5:Y:S01]  /*0ca0*/  LDG.E.U16 R62, [R8.64] ;  /* 0x00000006083e7981 */ /* 0x000162000c1e1500 */
[----:B------:R-:W-:Y:S01]  /*0cb0*/  LEA.HI.X.SX32 R11, R75, R0, 0x1, P0 ;  /* 0x000000004b0b7211 */ /* 0x000fe200000f0eff */
[----:B------:R-:W-:Y:S01]  /*0cc0*/  IMAD R75, R19, 0x2, R73 ;  /* 0x00000002134b7824 */ /* 0x000fe200078e0249 */
[----:B------:R-:W-:-:S03]  /*0cd0*/  LEA R14, P0, R79, R16, 0x1 ;  /* 0x000000104f0e7211 */ /* 0x000fc600078008ff */
[----:B------:R-:W-:Y:S01]  /*0ce0*/  IMAD R67, R19, 0x2, R75 ;  /* 0x0000000213437824 */ /* 0x000fe200078e024b */
[-C--:B------:R-:W-:Y:S01]  /*0cf0*/  LEA.HI.X.SX32 R7, R77, R0.reuse, 0x1, P1 ;  /* 0x000000004d077211 */ /* 0x080fe200008f0eff */
[----:B------:R1:W5:Y:S01]  /*0d00*/  LDG.E.U16 R64, [R10.64] ;  /* 0x000000060a407981 */ /* 0x000362000c1e1500 */
[----:B------:R-:W-:Y:S02]  /*0d10*/  LEA.HI.X.SX32 R15, R79, R0, 0x1, P0 ;  /* 0x000000004f0f7211 */ /* 0x000fe400000f0eff */
[----:B------:R-:W-:Y:S01]  /*0d20*/  LEA R77, R19, R67, 0x1 ;  /* 0x00000043134d7211 */ /* 0x000fe200078e08ff */
[----:B------:R0:W5:Y:S01]  /*0d30*/  LDG.E.U16 R65, [R6.64] ;  /* 0x0000000606417981 */ /* 0x000162000c1e1500 */
[----:B------:R-:W-:-:S03]  /*0d40*/  LEA R12, P0, R81, R16, 0x1 ;  /* 0x00000010510c7211 */ /* 0x000fc600078008ff */
[----:B------:R-:W-:Y:S01]  /*0d50*/  IMAD R79, R19, 0x2, R77 ;  /* 0x00000002134f7824 */ /* 0x000fe200078e024d */
[----:B------:R-:W-:Y:S01]  /*0d60*/  LEA.HI.X.SX32 R13, R81, R0, 0x1, P0 ;  /* 0x00000000510d7211 */ /* 0x000fe200000f0eff */
[----:B------:R1:W5:Y:S01]  /*0d70*/  LDG.E.U16 R66, [R14.64] ;  /* 0x000000060e427981 */ /* 0x000362000c1e1500 */
[-C--:B------:R-:W-:Y:S01]  /*0d80*/  LEA R54, P0, R83, R16.reuse, 0x1 ;  /* 0x0000001053367211 */ /* 0x080fe200078008ff */
[----:B------:R-:W-:Y:S01]  /*0d90*/  IMAD R81, R19, 0x2, R79 ;  /* 0x0000000213517824 */ /* 0x000fe200078e024f */
[----:B------:R-:W-:Y:S01]  /*0da0*/  LEA R4, P1, R71, R16, 0x1 ;  /* 0x0000001047047211 */ /* 0x000fe200078208ff */
[----:B------:R1:W5:Y:S01]  /*0db0*/  LDG.E.U16 R68, [R12.64] ;  /* 0x000000060c447981 */ /* 0x000362000c1e1500 */
[-C--:B------:R-:W-:Y:S01]  /*0dc0*/  LEA.HI.X.SX32 R55, R83, R0.reuse, 0x1, P0 ;  /* 0x0000000053377211 */ /* 0x080fe200000f0eff */
[----:B------:R-:W-:Y:S01]  /*0dd0*/  IMAD R83, R19, 0x2, R81 ;  /* 0x0000000213537824 */ /* 0x000fe200078e0251 */
[----:B------:R-:W-:Y:S02]  /*0de0*/  LEA.HI.X.SX32 R5, R71, R0, 0x1, P1 ;  /* 0x0000000047057211 */ /* 0x000fe400008f0eff */
[----:B0-----:R-:W-:Y:S01]  /*0df0*/  LEA R6, P0, R77, R16, 0x1 ;  /* 0x000000104d067211 */ /* 0x001fe200078008ff */
[----:B------:R-:W-:Y:S01]  /*0e00*/  IMAD R71, R19, 0x2, R83 ;  /* 0x0000000213477824 */ /* 0x000fe200078e0253 */
[----:B------:R0:W5:Y:S02]  /*0e10*/  LDG.E.U16 R70, [R54.64] ;  /* 0x0000000636467981 */ /* 0x000164000c1e1500 */
[----:B------:R-:W-:-:S02]  /*0e20*/  LEA.HI.X.SX32 R7, R77, R0, 0x1, P0 ;  /* 0x000000004d077211 */ /* 0x000fc400000f0eff */
[-C--:B------:R-:W-:Y:S01]  /*0e30*/  LEA R8, P1, R71, R16.reuse, 0x1 ;  /* 0x0000001047087211 */ /* 0x080fe200078208ff */
[----:B------:R0:W5:Y:S01]  /*0e40*/  LDG.E.U16 R74, [R4.64] ;  /* 0x00000006044a7981 */ /* 0x000162000c1e1500 */
[----:B-1----:R-:W-:Y:S02]  /*0e50*/  LEA R10, P0, R69, R16, 0x1 ;  /* 0x00000010450a7211 */ /* 0x002fe400078008ff */
[-C--:B------:R-:W-:Y:S01]  /*0e60*/  LEA.HI.X.SX32 R9, R71, R0.reuse, 0x1, P1 ;  /* 0x0000000047097211 */ /* 0x080fe200008f0eff */
[----:B------:R1:W5:Y:S01]  /*0e70*/  LDG.E.U16 R76, [R6.64] ;  /* 0x00000006064c7981 */ /* 0x000362000c1e1500 */
[----:B------:R-:W-:Y:S02]  /*0e80*/  LEA.HI.X.SX32 R11, R69, R0, 0x1, P0 ;  /* 0x00000000450b7211 */ /* 0x000fe400000f0eff */
[-C--:B------:R-:W-:Y:S01]  /*0e90*/  LEA R12, P1, R73, R16.reuse, 0x1 ;  /* 0x00000010490c7211 */ /* 0x080fe200078208ff */
[----:B------:R1:W5:Y:S01]  /*0ea0*/  LDG.E.U16 R78, [R8.64] ;  /* 0x00000006084e7981 */ /* 0x000362000c1e1500 */
[----:B------:R-:W-:-:S02]  /*0eb0*/  LEA R14, P0, R79, R16, 0x1 ;  /* 0x000000104f0e7211 */ /* 0x000fc400078008ff */
[----:B------:R-:W-:Y:S01]  /*0ec0*/  LEA R71, R19, R71, 0x1 ;  /* 0x0000004713477211 */ /* 0x000fe200078e08ff */
[----:B------:R1:W5:Y:S01]  /*0ed0*/  LDG.E.U16 R69, [R10.64] ;  /* 0x000000060a457981 */ /* 0x000362000c1e1500 */
[-C--:B------:R-:W-:Y:S02]  /*0ee0*/  LEA.HI.X.SX32 R13, R73, R0.reuse, 0x1, P1 ;  /* 0x00000000490d7211 */ /* 0x080fe400008f0eff */
[----:B------:R-:W-:Y:S02]  /*0ef0*/  LEA.HI.X.SX32 R15, R79, R0, 0x1, P0 ;  /* 0x000000004f0f7211 */ /* 0x000fe400000f0eff */
[-C--:B0-----:R-:W-:Y:S01]  /*0f00*/  LEA R4, P1, R71, R16.reuse, 0x1 ;  /* 0x0000001047047211 */ /* 0x081fe200078208ff */
[----:B------:R0:W5:Y:S01]  /*0f10*/  LDG.E.U16 R73, [R12.64] ;  /* 0x000000060c497981 */ /* 0x000162000c1e1500 */
[----:B-1----:R-:W-:Y:S02]  /*0f20*/  LEA R6, P0, R85, R16, 0x1 ;  /* 0x0000001055067211 */ /* 0x002fe400078008ff */
[-C--:B------:R-:W-:Y:S01]  /*0f30*/  LEA.HI.X.SX32 R5, R71, R0.reuse, 0x1, P1 ;  /* 0x0000000047057211 */ /* 0x080fe200008f0eff */
[----:B------:R-:W-:Y:S01]  /*0f40*/  IMAD R71, R19, 0x2, R71 ;  /* 0x0000000213477824 */ /* 0x000fe200078e0247 */
[----:B------:R-:W-:Y:S01]  /*0f50*/  LEA.HI.X.SX32 R7, R85, R0, 0x1, P0 ;  /* 0x0000000055077211 */ /* 0x000fe200000f0eff */
[----:B------:R1:W5:Y:S01]  /*0f60*/  LDG.E.U16 R77, [R14.64] ;  /* 0x000000060e4d7981 */ /* 0x000362000c1e1500 */
[----:B------:R-:W-:-:S02]  /*0f70*/  LEA R8, P1, R75, R16, 0x1 ;  /* 0x000000104b087211 */ /* 0x000fc400078208ff */
[----:B------:R-:W-:Y:S01]  /*0f80*/  LEA R10, P0, R81, R16, 0x1 ;  /* 0x00000010510a7211 */ /* 0x000fe200078008ff */
[----:B------:R1:W5:Y:S01]  /*0f90*/  LDG.E.U16 R79, [R4.64] ;  /* 0x00000006044f7981 */ /* 0x000362000c1e1500 */
[-C--:B------:R-:W-:Y:S02]  /*0fa0*/  LEA.HI.X.SX32 R9, R75, R0.reuse, 0x1, P1 ;  /* 0x000000004b097211 */ /* 0x080fe400008f0eff */
[----:B------:R-:W-:Y:S01]  /*0fb0*/  LEA.HI.X.SX32 R11, R81, R0, 0x1, P0 ;  /* 0x00000000510b7211 */ /* 0x000fe200000f0eff */
[----:B------:R1:W5:Y:S01]  /*0fc0*/  LDG.E.U16 R72, [R6.64] ;  /* 0x0000000606487981 */ /* 0x000362000c1e1500 */
[-C--:B0-----:R-:W-:Y:S02]  /*0fd0*/  LEA R12, P1, R71, R16.reuse, 0x1 ;  /* 0x00000010470c7211 */ /* 0x081fe400078208ff */
[----:B-1----:R-:W-:Y:S01]  /*0fe0*/  LEA R14, P0, R61, R16, 0x1 ;  /* 0x000000103d0e7211 */ /* 0x002fe200078008ff */
[----:B------:R-:W-:Y:S01]  /*0ff0*/  IMAD R19, R19, 0x2, R71 ;  /* 0x0000000213137824 */ /* 0x000fe200078e0247 */
[-C--:B------:R-:W-:Y:S01]  /*1000*/  LEA.HI.X.SX32 R13, R71, R0.reuse, 0x1, P1 ;  /* 0x00000000470d7211 */ /* 0x080fe200008f0eff */
[----:B------:R0:W5:Y:S01]  /*1010*/  LDG.E.U16 R75, [R8.64] ;  /* 0x00000006084b7981 */ /* 0x000162000c1e1500 */
[----:B------:R-:W-:-:S02]  /*1020*/  LEA.HI.X.SX32 R15, R61, R0, 0x1, P0 ;  /* 0x000000003d0f7211 */ /* 0x000fc400000f0eff */
[-C--:B------:R-:W-:Y:S01]  /*1030*/  LEA R4, P0, R63, R16.reuse, 0x1 ;  /* 0x000000103f047211 */ /* 0x080fe200078008ff */
[----:B------:R1:W5:Y:S01]  /*1040*/  LDG.E.U16 R11, [R10.64] ;  /* 0x000000060a0b7981 */ /* 0x000362000c1e1500 */
[----:B------:R-:W-:Y:S02]  /*1050*/  LEA R6, P1, R67, R16, 0x1 ;  /* 0x0000001043067211 */ /* 0x000fe400078208ff */
[-C--:B------:R-:W-:Y:S01]  /*1060*/  LEA.HI.X.SX32 R5, R63, R0.reuse, 0x1, P0 ;  /* 0x000000003f057211 */ /* 0x080fe200000f0eff */
[----:B------:R1:W5:Y:S01]  /*1070*/  LDG.E.U16 R12, [R12.64] ;  /* 0x000000060c0c7981 */ /* 0x000362000c1e1500 */
[----:B------:R-:W-:Y:S02]  /*1080*/  LEA.HI.X.SX32 R7, R67, R0, 0x1, P1 ;  /* 0x0000000043077211 */ /* 0x000fe400008f0eff */
[-C--:B0-----:R-:W-:Y:S01]  /*1090*/  LEA R8, P0, R83, R16.reuse, 0x1 ;  /* 0x0000001053087211 */ /* 0x081fe200078008ff */
[----:B------:R-:W5:Y:S01]  /*10a0*/  LDG.E.U16 R14, [R14.64] ;  /* 0x000000060e0e7981 */ /* 0x000f62000c1e1500 */
[----:B------:R-:W-:-:S02]  /*10b0*/  LEA R54, P1, R19, R16, 0x1 ;  /* 0x0000001013367211 */ /* 0x000fc400078208ff */
[-C--:B------:R-:W-:Y:S01]  /*10c0*/  LEA.HI.X.SX32 R9, R83, R0.reuse, 0x1, P0 ;  /* 0x0000000053097211 */ /* 0x080fe200000f0eff */
[----:B------:R0:W5:Y:S01]  /*10d0*/  LDG.E.U16 R4, [R4.64] ;  /* 0x0000000604047981 */ /* 0x000162000c1e1500 */
[----:B------:R-:W-:-:S03]  /*10e0*/  LEA.HI.X.SX32 R55, R19, R0, 0x1, P1 ;  /* 0x0000000013377211 */ /* 0x000fc600008f0eff */
[----:B------:R0:W5:Y:S04]  /*10f0*/  LDG.E.U16 R6, [R6.64] ;  /* 0x0000000606067981 */ /* 0x000168000c1e1500 */
[----:B------:R-:W5:Y:S04]  /*1100*/  LDG.E.U16 R8, [R8.64] ;  /* 0x0000000608087981 */ /* 0x000f68000c1e1500 */
[----:B------:R-:W5:Y:S01]  /*1110*/  LDG.E.U16 R54, [R54.64] ;  /* 0x0000000636367981 */ /* 0x000f62000c1e1500 */
[----:B------:R-:W-:Y:S02]  /*1120*/  LOP3.LUT R0, R80, 0xff, RZ, 0xc0, !PT ;  /* 0x000000ff50007812 */ /* 0x000fe400078ec0ff */
[----:B-1----:R-:W-:-:S03]  /*1130*/  SHF.R.S32.HI R10, RZ, 0x8, R80 ;  /* 0x00000008ff0a7819 */ /* 0x002fc60000011450 */
[----:B------:R-:W-:Y:S01]  /*1140*/  IMAD.SHL.U32 R13, R0, 0x2, RZ ;  /* 0x00000002000d7824 */ /* 0x000fe200078e00ff */
[----:B------:R-:W-:-:S04]  /*1150*/  SGXT R10, R10, 0x1 ;  /* 0x000000010a0a781a */ /* 0x000fc80000000200 */
[----:B------:R-:W-:-:S04]  /*1160*/  LOP3.LUT R10, R13, 0x210, R10, 0x78, !PT ;  /* 0x000002100d0a7812 */ /* 0x000fc800078e780a */
[C---:B0-----:R-:W-:Y:S01]  /*1170*/  LOP3.LUT R5, R10.reuse, 0x20, RZ, 0x3c, !PT ;  /* 0x000000200a057812 */ /* 0x041fe200078e3cff */
[----:B--2---:R0:W-:Y:S01]  /*1180*/  STS.U16 [R10], R2 ;  /* 0x000000020a007388 */ /* 0x0041e20000000400 */
[----:B------:R-:W-:-:S03]  /*1190*/  LOP3.LUT R0, R10, 0x40, RZ, 0x3c, !PT ;  /* 0x000000400a007812 */ /* 0x000fc600078e3cff */
[----:B------:R-:W-:Y:S04]  /*11a0*/  STS.U16 [R10+0x1000], R21 ;  /* 0x001000150a007388 */ /* 0x000fe80000000400 */
[----:B------:R-:W-:Y:S04]  /*11b0*/  STS.U16 [R10+0x2000], R25 ;  /* 0x002000190a007388 */ /* 0x000fe80000000400 */
[----:B------:R-:W-:Y:S04]  /*11c0*/  STS.U16 [R10+0x3000], R29 ;  /* 0x0030001d0a007388 */ /* 0x000fe80000000400 */
[----:B------:R-:W-:Y:S04]  /*11d0*/  STS.U16 [R10+0x4000], R33 ;  /* 0x004000210a007388 */ /* 0x000fe80000000400 */
[----:B---3--:R-:W-:Y:S01]  /*11e0*/  STS.U16 [R10+0x5000], R37 ;  /* 0x005000250a007388 */ /* 0x008fe20000000400 */
[----:B------:R-:W-:-:S03]  /*11f0*/  IMAD.SHL.U32 R3, R3, 0x100, RZ ;  /* 0x0000010003037824 */ /* 0x000fc600078e00ff */
[----:B----4-:R-:W-:Y:S01]  /*1200*/  STS.U16 [R10+0x6000], R41 ;  /* 0x006000290a007388 */ /* 0x010fe20000000400 */
[----:B0-----:R-:W-:Y:S01]  /*1210*/  IMAD.MOV.U32 R2, RZ, RZ, -0x800000 ;  /* 0xff800000ff027424 */ /* 0x001fe200078e00ff */
[----:B------:R-:W-:Y:S01]  /*1220*/  CS2R R108, SRZ ;  /* 0x00000000006c7805 */ /* 0x000fe2000001ff00 */
        /* <DEDUP_REMOVED lines=9> */
[----:B------:R-:W-:Y:S01]  /*12c0*/  LOP3.LUT R7, R80, 0x1ff, RZ, 0xc0, !PT ;  /* 0x000001ff50077812 */ /* 0x000fe200078ec0ff */
[----:B-----5:R-:W-:Y:S04]  /*12d0*/  STS.U16 [R10+0x7000], R45 ;  /* 0x0070002d0a007388 */ /* 0x020fe80000000400 */
[----:B------:R-:W-:Y:S04]  /*12e0*/  STS.U16 [R10+0x8000], R49 ;  /* 0x008000310a007388 */ /* 0x000fe80000000400 */
        /* <DEDUP_REMOVED lines=22> */
[----:B------:R0:W-:Y:S04]  /*1450*/  STS.U16 [R5+0xf400], R79 ;  /* 0x00f4004f05007388 */ /* 0x0001e80000000400 */
[----:B------:R-:W-:Y:S01]  /*1460*/  STS.U16 [R0+0x800], R18 ;  /* 0x0008001200007388 */ /* 0x000fe20000000400 */
[----:B0-----:R-:W-:-:S03]  /*1470*/  LOP3.LUT R5, R10, 0x60, RZ, 0x3c, !PT ;  /* 0x000000600a057812 */ /* 0x001fc600078e3cff */
        /* <DEDUP_REMOVED lines=28> */
[----:B------:R-:W-:Y:S04]  /*1640*/  STS.U16 [R5+0xdc00], R6 ;  /* 0x00dc000605007388 */ /* 0x000fe80000000400 */
[----:B------:R-:W-:Y:S01]  /*1650*/  STS.U16 [R5+0xec00], R8 ;  /* 0x00ec000805007388 */ /* 0x000fe20000000400 */
[----:B0-----:R-:W-:-:S03]  /*1660*/  IMAD.MOV.U32 R4, RZ, RZ, 0x3f800000 ;  /* 0x3f800000ff047424 */ /* 0x001fc600078e00ff */
[----:B------:R0:W-:Y:S02]  /*1670*/  STS.U16 [R5+0xfc00], R54 ;  /* 0x00fc003605007388 */ /* 0x0001e40000000400 */
[----:B0-----:R-:W-:-:S05]  /*1680*/  MOV R5, 0x3f800000 ;  /* 0x3f80000000057802 */ /* 0x001fca0000000f00 */
[----:B------:R-:W-:Y:S04]  /*1690*/  STL [R1+0x84], R5 ;  /* 0x0000840501007387 */ /* 0x000fe80000100800 */
[----:B------:R0:W-:Y:S04]  /*16a0*/  STL [R1+0x80], R4 ;  /* 0x0000800401007387 */ /* 0x0001e80000100800 */
[----:B------:R1:W-:Y:S04]  /*16b0*/  STL [R1+0x20], RZ ;  /* 0x000020ff01007387 */ /* 0x0003e80000100800 */
[----:B------:R1:W-:Y:S04]  /*16c0*/  STL [R1+0x24], RZ ;  /* 0x000024ff01007387 */ /* 0x0003e80000100800 */
[----:B------:R1:W-:Y:S04]  /*16d0*/  STL [R1+0x28], RZ ;  /* 0x000028ff01007387 */ /* 0x0003e80000100800 */
[----:B------:R1:W-:Y:S04]  /*16e0*/  STL [R1+0x2c], RZ ;  /* 0x00002cff01007387 */ /* 0x0003e80000100800 */
[----:B------:R1:W-:Y:S04]  /*16f0*/  STL [R1+0x10], RZ ;  /* 0x000010ff01007387 */ /* 0x0003e80000100800 */
[----:B------:R1:W-:Y:S04]  /*1700*/  STL [R1+0x14], RZ ;  /* 0x000014ff01007387 */ /* 0x0003e80000100800 */
[----:B------:R1:W-:Y:S04]  /*1710*/  STL [R1+0x18], RZ ;  /* 0x000018ff01007387 */ /* 0x0003e80000100800 */
[----:B------:R1:W-:Y:S04]  /*1720*/  STL [R1+0x1c], RZ ;  /* 0x00001cff01007387 */ /* 0x0003e80000100800 */
[----:B------:R1:W-:Y:S01]  /*1730*/  STL [R1], RZ ;  /* 0x000000ff01007387 */ /* 0x0003e20000100800 */
[----:B0-----:R-:W-:-:S03]  /*1740*/  IADD3 R4, R3, 0x100, RZ ;  /* 0x0000010003047810 */ /* 0x001fc60007ffe0ff */
[----:B------:R1:W-:Y:S04]  /*1750*/  STL [R1+0x4], RZ ;  /* 0x000004ff01007387 */ /* 0x0003e80000100800 */
[----:B------:R1:W-:Y:S04]  /*1760*/  STL [R1+0x8], RZ ;  /* 0x000008ff01007387 */ /* 0x0003e80000100800 */
[----:B------:R1:W-:Y:S01]  /*1770*/  STL [R1+0xc], RZ ;  /* 0x00000cff01007387 */ /* 0x0003e20000100800 */
[----:B------:R-:W-:Y:S01]  /*1780*/  ISETP.GE.AND P0, PT, R4, 0x1, PT ;  /* 0x000000010400780c */ /* 0x000fe20003f06270 */
[----:B------:R-:W-:Y:S01]  /*1790*/  IMAD.MOV.U32 R0, RZ, RZ, -0x800000 ;  /* 0xff800000ff007424 */ /* 0x000fe200078e00ff */
        /* <DEDUP_REMOVED lines=16> */
[C---:B------:R-:W-:Y:S01]  /*18a0*/  LOP3.LUT R4, R80.reuse, 0x1e0, RZ, 0xc0, !PT ;  /* 0x000001e050047812 */ /* 0x040fe200078ec0ff */
[C---:B------:R-:W-:Y:S01]  /*18b0*/  IMAD.SHL.U32 R30, R80.reuse, 0x2, RZ ;  /* 0x00000002501e7824 */ /* 0x040fe200078e00ff */
[----:B------:R-:W-:Y:S01]  /*18c0*/  LOP3.LUT R6, R80, 0x1c, RZ, 0xc0, !PT ;  /* 0x0000001c50067812 */ /* 0x000fe200078ec0ff */
[----:B------:R-:W-:Y:S05]  /*18d0*/  @!P0 BRA `(.L_x_0) ;  /* 0x000047d000008947 */ /* 0x000fea0003800000 */
[----:B-1----:R-:W-:Y:S01]  /*18e0*/  SHF.R.U32.HI R5, RZ, 0x1, R4 ;  /* 0x00000001ff057819 */ /* 0x002fe20000011604 */
[C---:B------:R-:W-:Y:S01]  /*18f0*/  IMAD.SHL.U32 R10, R80.reuse, 0x100, RZ ;  /* 0x00000100500a7824 */ /* 0x040fe200078e00ff */
[----:B------:R-:W-:Y:S01]  /*1900*/  LOP3.LUT R0, R80, 0x7, RZ, 0xc0, !PT ;  /* 0x0000000750007812 */ /* 0x000fe200078ec0ff */
[----:B------:R-:W-:Y:S01]  /*1910*/  IMAD.MOV.U32 R29, RZ, RZ, c[0x0][0x1a4] ;  /* 0x00006900ff1d7624 */ /* 0x000fe200078e00ff */
[----:B------:R-:W-:Y:S01]  /*1920*/  LOP3.LUT R8, R30, 0x10, RZ, 0xc0, !PT ;  /* 0x000000101e087812 */ /* 0x000fe200078ec0ff */
[----:B------:R-:W-:Y:S01]  /*1930*/  IMAD.MOV.U32 R14, RZ, RZ, c[0x0][0x1b8] ;  /* 0x00006e00ff0e7624 */ /* 0x000fe200078e00ff */
[----:B------:R-:W-:Y:S01]  /*1940*/  LOP3.LUT R2, R80, 0x1c0, RZ, 0xc0, !PT ;  /* 0x000001c050027812 */ /* 0x000fe200078ec0ff */
[----:B------:R-:W-:Y:S01]  /*1950*/  IMAD R125, R0, 0x110, RZ ;  /* 0x00000110007d7824 */ /* 0x000fe200078e02ff */
[----:B------:R-:W-:Y:S01]  /*1960*/  LEA.HI R6, R6, R5, RZ, 0x1e ;  /* 0x0000000506067211 */ /* 0x000fe200078ff0ff */
[----:B------:R-:W-:Y:S01]  /*1970*/  IMAD R5, R0, 0x210, RZ ;  /* 0x0000021000057824 */ /* 0x000fe200078e02ff */
[----:B------:R-:W-:Y:S01]  /*1980*/  LOP3.LUT R8, R8, 0x1e0, R80, 0xf8, !PT ;  /* 0x000001e008087812 */ /* 0x000fe200078ef850 */
[----:B------:R-:W-:Y:S01]  /*1990*/  IMAD R124, R0, 0x90, RZ ;  /* 0x00000090007c7824 */ /* 0x000fe200078e02ff */
[----:B------:R-:W-:Y:S01]  /*19a0*/  SHF.L.U32 R7, R7, 0x1, RZ ;  /* 0x0000000107077819 */ /* 0x000fe200000006ff */
[----:B------:R-:W-:Y:S01]  /*19b0*/  IMAD.IADD R3, R3, 0x1, R6 ;  /* 0x0000000103037824 */ /* 0x000fe200078e0206 */
[----:B------:R-:W-:Y:S01]  /*19c0*/  SHF.R.U32.HI R2, RZ, 0x2, R2 ;  /* 0x00000002ff027819 */ /* 0x000fe20000011602 */
[----:B------:R-:W-:Y:S01]  /*19d0*/  CS2R R108, SRZ ;  /* 0x00000000006c7805 */ /* 0x000fe2000001ff00 */
[----:B------:R-:W-:Y:S01]  /*19e0*/  LOP3.LUT R4, R80, 0x180, RZ, 0xc0, !PT ;  /* 0x0000018050047812 */ /* 0x000fe200078ec0ff */
[----:B------:R-:W-:Y:S01]  /*19f0*/  CS2R R110, SRZ ;  /* 0x00000000006e7805 */ /* 0x000fe2000001ff00 */
[----:B------:R-:W-:Y:S01]  /*1a00*/  LOP3.LUT R13, R5, R8, RZ, 0x3c, !PT ;  /* 0x00000008050d7212 */ /* 0x000fe200078e3cff */
[----:B------:R-:W-:Y:S01]  /*1a10*/  CS2R R40, SRZ ;  /* 0x0000000000287805 */ /* 0x000fe2000001ff00 */
[C---:B------:R-:W-:Y:S01]  /*1a20*/  LOP3.LUT R5, R7.reuse, R2, RZ, 0x3c, !PT ;  /* 0x0000000207057212 */ /* 0x040fe200078e3cff */
[----:B------:R-:W-:Y:S01]  /*1a30*/  IMAD R5, R82, c[0x0][0x1b0], RZ ;  /* 0x00006c0052057a24 */ /* 0x000fe200078e02ff */
[----:B------:R-:W-:Y:S01]  /*1a40*/  SHF.R.U32.HI R4, RZ, 0x3, R4 ;  /* 0x00000003ff047819 */ /* 0x000fe20000011604 */
[----:B------:R-:W-:Y:S01]  /*1a50*/  CS2R R42, SRZ ;  /* 0x00000000002a7805 */ /* 0x000fe2000001ff00 */
[----:B------:R-:W-:Y:S01]  /*1a60*/  LOP3.LUT R2, R80, 0x7f, RZ, 0xc0, !PT ;  /* 0x0000007f50027812 */ /* 0x000fe200078ec0ff */
[----:B------:R-:W-:Y:S01]  /*1a70*/  CS2R R60, SRZ ;  /* 0x00000000003c7805 */ /* 0x000fe2000001ff00 */
[----:B------:R-:W-:Y:S01]  /*1a80*/  SHF.R.U32.HI R6, RZ, 0x7, R80 ;  /* 0x00000007ff067819 */ /* 0x000fe20000011650 */
[----:B------:R-:W-:Y:S01]  /*1a90*/  CS2R R62, SRZ ;  /* 0x00000000003e7805 */ /* 0x000fe2000001ff00 */
[----:B------:R-:W-:Y:S01]  /*1aa0*/  LOP3.LUT R28, R7, R4, RZ, 0x3c, !PT ;  /* 0x00000004071c7212 */ /* 0x000fe200078e3cff */
[----:B------:R-:W-:Y:S01]  /*1ab0*/  IMAD R4, R82, c[0x0][0x1a0], RZ ;  /* 0x0000680052047a24 */ /* 0x000fe200078e02ff */
[----:B------:R-:W-:Y:S01]  /*1ac0*/  LOP3.LUT R8, R80, 0x3f, RZ, 0xc0, !PT ;  /* 0x0000003f50087812 */ /* 0x000fe200078ec0ff */
[----:B------:R-:W-:Y:S01]  /*1ad0*/  IMAD R7, R2, c[0x0][0x1a8], RZ ;  /* 0x00006a0002077a24 */ /* 0x000fe200078e02ff */
[----:B------:R-:W-:Y:S01]  /*1ae0*/  SGXT.U32 R6, R6, 0x2 ;  /* 0x000000020606781a */ /* 0x000fe20000000000 */
[----:B------:R-:W-:Y:S01]  /*1af0*/  IMAD.SHL.U32 R2, R4, 0x2, RZ ;  /* 0x0000000204027824 */ /* 0x000fe200078e00ff */
[----:B------:R-:W-:Y:S01]  /*1b00*/  LOP3.LUT R10, R10, 0x1000, RZ, 0xc0, !PT ;  /* 0x000010000a0a7812 */ /* 0x000fe200078ec0ff */
[----:B------:R-:W-:Y:S01]  /*1b10*/  IMAD R12, R8, c[0x0][0x1b4], RZ ;  /* 0x00006d00080c7a24 */ /* 0x000fe200078e02ff */
[----:B------:R-:W-:Y:S01]  /*1b20*/  SHF.L.U32 R9, R7, 0x1, RZ ;  /* 0x0000000107097819 */ /* 0x000fe200000006ff */
[----:B------:R-:W-:Y:S01]  /*1b30*/  IMAD R8, R6, c[0x0][0x1a4], RZ ;  /* 0x0000690006087a24 */ /* 0x000fe200078e02ff */
[----:B------:R-:W-:Y:S01]  /*1b40*/  LOP3.LUT R125, R125, 0x30, R30, 0x78, !PT ;  /* 0x000000307d7d7812 */ /* 0x000fe200078e781e */
[----:B------:R-:W-:Y:S01]  /*1b50*/  IMAD.SHL.U32 R6, R5, 0x2, RZ ;  /* 0x0000000205067824 */ /* 0x000fe200078e00ff */
[----:B------:R-:W-:Y:S01]  /*1b60*/  IADD3 R25, P0, P1, R9, c[0x0][0x168], R2 ;  /* 0x00005a0009197a10 */ /* 0x000fe2000791e002 */
[----:B------:R-:W-:Y:S01]  /*1b70*/  IMAD.SHL.U32 R11, R12, 0x2, RZ ;  /* 0x000000020c0b7824 */ /* 0x000fe200078e00ff */
[----:B------:R-:W-:Y:S01]  /*1b80*/  LOP3.LUT R124, R124, 0x30, R30, 0x78, !PT ;  /* 0x000000307c7c7812 */ /* 0x000fe200078e781e */
[----:B------:R-:W-:Y:S01]  /*1b90*/  IMAD R9, R29, 0x4, R8 ;  /* 0x000000041d097824 */ /* 0x000fe200078e0208 */
[----:B------:R-:W-:Y:S01]  /*1ba0*/  IADD3 R0, R3, 0x8, RZ ;  /* 0x0000000803007810 */ /* 0x000fe20007ffe0ff */
[----:B------:R-:W-:Y:S01]  /*1bb0*/  IMAD.IADD R13, R10, 0x1, R13 ;  /* 0x000000010a0d7824 */ /* 0x000fe200078e020d */
[----:B------:R-:W-:Y:S01]  /*1bc0*/  IADD3 R2, P2, P3, R11, c[0x0][0x170], R6 ;  /* 0x00005c000b027a10 */ /* 0x000fe20007b5e006 */
[----:B------:R-:W-:Y:S01]  /*1bd0*/  IMAD.HI R6, R4, 0x2, RZ ;  /* 0x0000000204067827 */ /* 0x000fe200078e02ff */
[----:B------:R-:W-:Y:S01]  /*1be0*/  SHF.R.U32.HI R11, RZ, 0x6, R80 ;  /* 0x00000006ff0b7819 */ /* 0x000fe20000011650 */
[----:B------:R-:W-:Y:S01]  /*1bf0*/  CS2R R76, SRZ ;  /* 0x00000000004c7805 */ /* 0x000fe2000001ff00 */
[----:B------:R-:W-:Y:S01]  /*1c00*/  LEA R10, R29, R9, 0x2 ;  /* 0x000000091d0a7211 */ /* 0x000fe200078e10ff */
[----:B------:R0:W-:Y:S01]  /*1c10*/  STL [R1+0x40], R13 ;  /* 0x0000400d01007387 */ /* 0x0001e20000100800 */
[----:B------:R-:W-:Y:S01]  /*1c20*/  SGXT.U32 R4, R11, 0x3 ;  /* 0x000000030b04781a */ /* 0x000fe20000000000 */
[----:B------:R-:W-:Y:S01]  /*1c30*/  IMAD.HI R11, R5, 0x2, RZ ;  /* 0x00000002050b7827 */ /* 0x000fe200078e02ff */
[----:B------:R-:W-:Y:S01]  /*1c40*/  CS2R R78, SRZ ;  /* 0x00000000004e7805 */ /* 0x000fe2000001ff00 */
[----:B------:R-:W-:Y:S01]  /*1c50*/  CS2R R84, SRZ ;  /* 0x0000000000547805 */ /* 0x000fe2000001ff00 */
[----:B------:R-:W-:Y:S01]  /*1c60*/  CS2R R86, SRZ ;  /* 0x0000000000567805 */ /* 0x000fe2000001ff00 */
[----:B------:R-:W-:Y:S01]  /*1c70*/  IMAD R5, R29, 0x4, R10 ;  /* 0x000000041d057824 */ /* 0x000fe200078e020a */
[----:B------:R-:W-:Y:S01]  /*1c80*/  CS2R R92, SRZ ;  /* 0x00000000005c7805 */ /* 0x000fe2000001ff00 */
[----:B------:R-:W-:Y:S01]  /*1c90*/  IMAD.HI R7, R7, 0x2, RZ ;  /* 0x0000000207077827 */ /* 0x000fe200078e02ff */
[----:B------:R-:W-:Y:S01]  /*1ca0*/  CS2R R94, SRZ ;  /* 0x00000000005e7805 */ /* 0x000fe2000001ff00 */
[----:B------:R-:W-:Y:S01]  /*1cb0*/  CS2R R100, SRZ ;  /* 0x0000000000647805 */ /* 0x000fe2000001ff00 */
[----:B------:R-:W-:Y:S01]  /*1cc0*/  CS2R R102, SRZ ;  /* 0x0000000000667805 */ /* 0x000fe2000001ff00 */
[----:B0-----:R-:W-:Y:S01]  /*1cd0*/  IMAD R13, R4, c[0x0][0x1b8], RZ ;  /* 0x00006e00040d7a24 */ /* 0x001fe200078e02ff */
[----:B------:R-:W-:Y:S01]  /*1ce0*/  IADD3.X R27, R7, c[0x0][0x16c], R6, P0, P1 ;  /* 0x00005b00071b7a10 */ /* 0x000fe200007e2406 */
[----:B------:R-:W-:Y:S01]  /*1cf0*/  IMAD R4, R29, 0x4, R5 ;  /* 0x000000041d047824 */ /* 0x000fe200078e0205 */
[-C--:B------:R-:W-:Y:S01]  /*1d00*/  LEA R18, P0, R8, R25.reuse, 0x1 ;  /* 0x0000001908127211 */ /* 0x080fe200078008ff */
[----:B------:R-:W-:Y:S01]  /*1d10*/  IMAD.HI R12, R12, 0x2, RZ ;  /* 0x000000020c0c7827 */ /* 0x000fe200078e02ff */
[----:B------:R-:W-:Y:S01]  /*1d20*/  LEA R16, P1, R9, R25, 0x1 ;  /* 0x0000001909107211 */ /* 0x000fe200078208ff */
[----:B------:R-:W-:Y:S01]  /*1d30*/  CS2R R116, SRZ ;  /* 0x0000000000747805 */ /* 0x000fe2000001ff00 */
[-C--:B------:R-:W-:Y:S01]  /*1d40*/  LEA.HI.X.SX32 R19, R8, R27.reuse, 0x1, P0 ;  /* 0x0000001b08137211 */ /* 0x080fe200000f0eff */
[----:B------:R-:W-:Y:S01]  /*1d50*/  IMAD R6, R29, 0x4, R4 ;  /* 0x000000041d067824 */ /* 0x000fe200078e0204 */
[----:B------:R-:W-:Y:S01]  /*1d60*/  LEA.HI.X.SX32 R17, R9, R27, 0x1, P1 ;  /* 0x0000001b09117211 */ /* 0x000fe200008f0eff */
[----:B------:R-:W-:Y:S01]  /*1d70*/  CS2R R118, SRZ ;  /* 0x0000000000767805 */ /* 0x000fe2000001ff00 */
[----:B------:R-:W-:Y:S01]  /*1d80*/  LEA R20, P1, R5, R25, 0x1 ;  /* 0x0000001905147211 */ /* 0x000fe200078208ff */
[C---:B------:R-:W-:Y:S01]  /*1d90*/  IMAD R7, R29.reuse, 0x4, R6 ;  /* 0x000000041d077824 */ /* 0x040fe200078e0206 */
[----:B------:R0:W-:Y:S01]  /*1da0*/  STL.64 [R1+0x180], R18 ;  /* 0x0001801201007387 */ /* 0x0001e20000100a00 */
[----:B------:R-:W-:Y:S01]  /*1db0*/  IADD3.X R12, R12, c[0x0][0x174], R11, P2, P3 ;  /* 0x00005d000c0c7a10 */ /* 0x000fe200017e640b */
[----:B------:R-:W-:Y:S01]  /*1dc0*/  UMOV UR4, URZ ;  /* 0x0000003f00047c82 */ /* 0x000fe20008000000 */
[----:B------:R-:W-:Y:S01]  /*1dd0*/  IMAD R8, R29, 0x4, R7 ;  /* 0x000000041d087824 */ /* 0x000fe200078e0207 */
[----:B------:R-:W-:Y:S01]  /*1de0*/  LEA.HI.X.SX32 R21, R5, R27, 0x1, P1 ;  /* 0x0000001b05157211 */ /* 0x000fe200008f0eff */
[----:B------:R1:W-:Y:S01]  /*1df0*/  STL.64 [R1+0x178], R16 ;  /* 0x0001781001007387 */ /* 0x0003e20000100a00 */
[----:B------:R-:W-:Y:S01]  /*1e00*/  LEA R32, P1, R6, R25, 0x1 ;  /* 0x0000001906207211 */ /* 0x000fe200078208ff */
[----:B------:R-:W-:Y:S01]  /*1e10*/  UMOV UR5, URZ ;  /* 0x0000003f00057c82 */ /* 0x000fe20008000000 */
[----:B------:R-:W-:-:S02]  /*1e20*/  LEA R9, R29, R8, 0x2 ;  /* 0x000000081d097211 */ /* 0x000fc400078e10ff */
[----:B------:R-:W-:Y:S02]  /*1e30*/  LEA.HI.X.SX32 R33, R6, R27, 0x1, P1 ;  /* 0x0000001b06217211 */ /* 0x000fe400008f0eff */
[-C--:B0-----:R-:W-:Y:S01]  /*1e40*/  LEA R18, P0, R10, R25.reuse, 0x1 ;  /* 0x000000190a127211 */ /* 0x081fe200078008ff */
[C---:B------:R-:W-:Y:S01]  /*1e50*/  IMAD R5, R29.reuse, 0x4, R9 ;  /* 0x000000041d057824 */ /* 0x040fe200078e0209 */
[----:B------:R-:W-:Y:S02]  /*1e60*/  LEA R34, P1, R8, R25, 0x1 ;  /* 0x0000001908227211 */ /* 0x000fe400078208ff */
[----:B------:R-:W-:Y:S01]  /*1e70*/  LEA.HI.X.SX32 R19, R10, R27, 0x1, P0 ;  /* 0x0000001b0a137211 */ /* 0x000fe200000f0eff */
[C---:B------:R-:W-:Y:S01]  /*1e80*/  IMAD R10, R29.reuse, 0x4, R5 ;  /* 0x000000041d0a7824 */ /* 0x040fe200078e0205 */
[----:B------:R-:W-:Y:S02]  /*1e90*/  LEA R22, P0, R4, R25, 0x1 ;  /* 0x0000001904167211 */ /* 0x000fe400078008ff */
[-C--:B------:R-:W-:Y:S01]  /*1ea0*/  LEA.HI.X.SX32 R35, R8, R27.reuse, 0x1, P1 ;  /* 0x0000001b08237211 */ /* 0x080fe200008f0eff */
[----:B------:R0:W-:Y:S01]  /*1eb0*/  STL.64 [R1+0x170], R18 ;  /* 0x0001701201007387 */ /* 0x0001e20000100a00 */
[----:B------:R-:W-:Y:S01]  /*1ec0*/  LEA.HI.X.SX32 R23, R4, R27, 0x1, P0 ;  /* 0x0000001b04177211 */ /* 0x000fe200000f0eff */
[----:B------:R-:W-:Y:S01]  /*1ed0*/  IMAD R4, R29, 0x4, R10 ;  /* 0x000000041d047824 */ /* 0x000fe200078e020a */
[----:B------:R-:W-:Y:S01]  /*1ee0*/  LEA R36, P0, R7, R25, 0x1 ;  /* 0x0000001907247211 */ /* 0x000fe200078008ff */
[----:B------:R-:W-:Y:S01]  /*1ef0*/  STL.64 [R1+0x168], R20 ;  /* 0x0001681401007387 */ /* 0x000fe20000100a00 */
[----:B------:R-:W-:Y:S01]  /*1f00*/  LEA R11, R14, R13, 0x3 ;  /* 0x0000000d0e0b7211 */ /* 0x000fe200078e18ff */
[----:B------:R-:W-:Y:S01]  /*1f10*/  IMAD R6, R29, 0x4, R4 ;  /* 0x000000041d067824 */ /* 0x000fe200078e0204 */
[----:B------:R-:W-:Y:S01]  /*1f20*/  LEA.HI.X.SX32 R37, R7, R27, 0x1, P0 ;  /* 0x0000001b07257211 */ /* 0x000fe200000f0eff */
[----:B------:R-:W-:Y:S01]  /*1f30*/  STL.64 [R1+0x160], R22 ;  /* 0x0001601601007387 */ /* 0x000fe20000100a00 */
[----:B------:R-:W-:Y:S01]  /*1f40*/  LOP3.LUT R0, R124, 0x40, RZ, 0x3c, !PT ;  /* 0x000000407c007812 */ /* 0x000fe200078e3cff */
[----:B------:R-:W-:-:S02]  /*1f50*/  IMAD R7, R29, 0x4, R6 ;  /* 0x000000041d077824 */ /* 0x000fc400078e0206 */
[----:B------:R2:W-:Y:S01]  /*1f60*/  STL.64 [R1+0x158], R32 ;  /* 0x0001582001007387 */ /* 0x0005e20000100a00 */
[C---:B------:R-:W-:Y:S02]  /*1f70*/  IMAD R15, R14.reuse, 0x8, R11 ;  /* 0x000000080e0f7824 */ /* 0x040fe400078e020b */
[----:B------:R-:W-:Y:S01]  /*1f80*/  IMAD R8, R29, 0x4, R7 ;  /* 0x000000041d087824 */ /* 0x000fe200078e0207 */
[----:B------:R3:W-:Y:S01]  /*1f90*/  STL.64 [R1+0x150], R36 ;  /* 0x0001502401007387 */ /* 0x0007e20000100a00 */
[----:B-1----:R-:W-:-:S03]  /*1fa0*/  IMAD R17, R14, 0x8, R15 ;  /* 0x000000080e117824 */ /* 0x002fc600078e020f */
[----:B------:R1:W-:Y:S01]  /*1fb0*/  STL.64 [R1+0x148], R34 ;  /* 0x0001482201007387 */ /* 0x0003e20000100a00 */
[----:B0-----:R-:W-:Y:S01]  /*1fc0*/  IMAD R19, R14, 0x8, R17 ;  /* 0x000000080e137824 */ /* 0x001fe200078e0211 */
[----:B--2---:R-:W-:-:S03]  /*1fd0*/  LEA R32, P2, R9, R25, 0x1 ;  /* 0x0000001909207211 */ /* 0x004fc600078408ff */
[----:B------:R-:W-:Y:S01]  /*1fe0*/  IMAD R21, R14, 0x8, R19 ;  /* 0x000000080e157824 */ /* 0x000fe200078e0213 */
[----:B------:R-:W-:Y:S02]  /*1ff0*/  LEA.HI.X.SX32 R33, R9, R27, 0x1, P2 ;  /* 0x0000001b09217211 */ /* 0x000fe400010f0eff */
[CC--:B---3--:R-:W-:Y:S02]  /*2000*/  LEA R36, P0, R5.reuse, R25.reuse, 0x1 ;  /* 0x0000001905247211 */ /* 0x0c8fe400078008ff */
[C---:B-1----:R-:W-:Y:S01]  /*2010*/  LEA R34, P1, R10.reuse, R25, 0x1 ;  /* 0x000000190a227211 */ /* 0x042fe200078208ff */
[----:B------:R0:W-:Y:S01]  /*2020*/  STL.64 [R1+0x140], R32 ;  /* 0x0001402001007387 */ /* 0x0001e20000100a00 */
[-C--:B------:R-:W-:Y:S02]  /*2030*/  LEA.HI.X.SX32 R37, R5, R27.reuse, 0x1, P0 ;  /* 0x0000001b05257211 */ /* 0x080fe400000f0eff */
[----:B------:R-:W-:Y:S02]  /*2040*/  LEA.HI.X.SX32 R35, R10, R27, 0x1, P1 ;  /* 0x0000001b0a237211 */ /* 0x000fe400008f0eff */
[----:B------:R-:W-:Y:S01]  /*2050*/  LEA R38, P0, R6, R25, 0x1 ;  /* 0x0000001906267211 */ /* 0x000fe200078008ff */
[----:B------:R1:W-:Y:S01]  /*2060*/  STL.64 [R1+0x138], R36 ;  /* 0x0001382401007387 */ /* 0x0003e20000100a00 */
[----:B------:R-:W-:-:S02]  /*2070*/  LEA R23, R14, R21, 0x3 ;  /* 0x000000150e177211 */ /* 0x000fc400078e18ff */
[----:B------:R-:W-:Y:S01]  /*2080*/  LEA.HI.X.SX32 R39, R6, R27, 0x1, P0 ;  /* 0x0000001b06277211 */ /* 0x000fe200000f0eff */
[----:B------:R2:W-:Y:S01]  /*2090*/  STL.64 [R1+0x130], R34 ;  /* 0x0001302201007387 */ /* 0x0005e20000100a00 */
[----:B0-----:R-:W-:Y:S01]  /*20a0*/  LEA R32, P2, R4, R25, 0x1 ;  /* 0x0000001904207211 */ /* 0x001fe200078408ff */
[----:B------:R-:W-:-:S03]  /*20b0*/  IMAD R5, R14, 0x8, R23 ;  /* 0x000000080e057824 */ /* 0x000fc600078e0217 */
[----:B------:R-:W-:Y:S02]  /*20c0*/  LEA.HI.X.SX32 R33, R4, R27, 0x1, P2 ;  /* 0x0000001b04217211 */ /* 0x000fe400010f0eff */
[----:B------:R-:W-:Y:S02]  /*20d0*/  LEA R4, R29, R8, 0x2 ;  /* 0x000000081d047211 */ /* 0x000fe400078e10ff */
[CC--:B-1----:R-:W-:Y:S01]  /*20e0*/  LEA R36, P1, R7.reuse, R25.reuse, 0x1 ;  /* 0x0000001907247211 */ /* 0x0c2fe200078208ff */
[----:B------:R0:W-:Y:S01]  /*20f0*/  STL.64 [R1+0x128], R32 ;  /* 0x0001282001007387 */ /* 0x0001e20000100a00 */
[C---:B--2---:R-:W-:Y:S02]  /*2100*/  LEA R34, P2, R8.reuse, R25, 0x1 ;  /* 0x0000001908227211 */ /* 0x044fe400078408ff */
[-C--:B------:R-:W-:Y:S01]  /*2110*/  LEA.HI.X.SX32 R37, R7, R27.reuse, 0x1, P1 ;  /* 0x0000001b07257211 */ /* 0x080fe200008f0eff */
[----:B------:R1:W-:Y:S01]  /*2120*/  STL.64 [R1+0x120], R38 ;  /* 0x0001202601007387 */ /* 0x0003e20000100a00 */
[----:B------:R-:W-:Y:S01]  /*2130*/  LEA.HI.X.SX32 R35, R8, R27, 0x1, P2 ;  /* 0x0000001b08237211 */ /* 0x000fe200010f0eff */
[----:B------:R-:W-:Y:S01]  /*2140*/  IMAD R7, R14, 0x8, R5 ;  /* 0x000000080e077824 */ /* 0x000fe200078e0205 */
[-C--:B------:R-:W-:Y:S01]  /*2150*/  LEA R8, P2, R15, R2.reuse, 0x1 ;  /* 0x000000020f087211 */ /* 0x080fe200078408ff */
[----:B------:R2:W-:Y:S01]  /*2160*/  STL.64 [R1+0x118], R36 ;  /* 0x0001182401007387 */ /* 0x0005e20000100a00 */
[----:B------:R-:W-:-:S02]  /*2170*/  LEA R24, P1, R11, R2, 0x1 ;  /* 0x000000020b187211 */ /* 0x000fc400078208ff */
[-C--:B------:R-:W-:Y:S02]  /*2180*/  LEA.HI.X.SX32 R9, R15, R12.reuse, 0x1, P2 ;  /* 0x0000000c0f097211 */ /* 0x080fe400010f0eff */
[C---:B0-----:R-:W-:Y:S02]  /*2190*/  LEA R32, P3, R4.reuse, R25, 0x1 ;  /* 0x0000001904207211 */ /* 0x041fe400078608ff */
[----:B------:R-:W-:Y:S01]  /*21a0*/  LEA.HI.X.SX32 R25, R11, R12, 0x1, P1 ;  /* 0x0000000c0b197211 */ /* 0x000fe200008f0eff */
[----:B-1----:R-:W-:Y:S01]  /*21b0*/  CS2R R38, SRZ ;  /* 0x0000000000267805 */ /* 0x002fe2000001ff00 */
[----:B------:R-:W-:Y:S02]  /*21c0*/  LEA.HI.X.SX32 R33, R4, R27, 0x1, P3 ;  /* 0x0000001b04217211 */ /* 0x000fe400018f0eff */
[C---:B------:R-:W-:Y:S01]  /*21d0*/  LEA R26, P1, R19.reuse, R2, 0x1 ;  /* 0x00000002131a7211 */ /* 0x040fe200078208ff */
[----:B--2---:R-:W-:Y:S01]  /*21e0*/  CS2R R36, SRZ ;  /* 0x0000000000247805 */ /* 0x004fe2000001ff00 */
[----:B------:R-:W-:Y:S01]  /*21f0*/  MOV R4, 0x3f800000 ;  /* 0x3f80000000047802 */ /* 0x000fe20000000f00 */
[----:B------:R0:W-:Y:S01]  /*2200*/  STL.64 [R1+0x108], R32 ;  /* 0x0001082001007387 */ /* 0x0001e20000100a00 */
[----:B------:R-:W-:-:S02]  /*2210*/  LEA.HI.X.SX32 R27, R19, R12, 0x1, P1 ;  /* 0x0000000c131b7211 */ /* 0x000fc400008f0eff */
[C---:B------:R-:W-:Y:S01]  /*2220*/  LEA R18, P1, R5.reuse, R2, 0x1 ;  /* 0x0000000205127211 */ /* 0x040fe200078208ff */
[----:B------:R-:W-:Y:S03]  /*2230*/  STL.64 [R1+0x110], R34 ;  /* 0x0001102201007387 */ /* 0x000fe60000100a00 */
[----:B------:R-:W-:Y:S01]  /*2240*/  LEA.HI.X.SX32 R19, R5, R12, 0x1, P1 ;  /* 0x0000000c05137211 */ /* 0x000fe200008f0eff */
[----:B------:R1:W-:Y:S01]  /*2250*/  STL.64 [R1+0xf0], R8 ;  /* 0x0000f00801007387 */ /* 0x0003e20000100a00 */
[----:B0-----:R-:W-:-:S04]  /*2260*/  LEA R32, P0, R13, R2, 0x1 ;  /* 0x000000020d207211 */ /* 0x001fc800078008ff */
[----:B------:R-:W-:Y:S01]  /*2270*/  LEA.HI.X.SX32 R33, R13, R12, 0x1, P0 ;  /* 0x0000000c0d217211 */ /* 0x000fe200000f0eff */
[----:B-1----:R-:W-:-:S04]  /*2280*/  IMAD R9, R14, 0x8, R7 ;  /* 0x000000080e097824 */ /* 0x002fc800078e0207 */
[----:B------:R0:W-:Y:S01]  /*2290*/  STL.64 [R1+0x100], R32 ;  /* 0x0001002001007387 */ /* 0x0001e20000100a00 */
[----:B------:R-:W-:-:S03]  /*22a0*/  IMAD R11, R14, 0x8, R9 ;  /* 0x000000080e0b7824 */ /* 0x000fc600078e0209 */
[----:B------:R1:W-:Y:S02]  /*22b0*/  STL.64 [R1+0xf8], R24 ;  /* 0x0000f81801007387 */ /* 0x0003e40000100a00 */
[----:B------:R-:W-:Y:S02]  /*22c0*/  LEA R13, R14, R11, 0x3 ;  /* 0x0000000b0e0d7211 */ /* 0x000fe400078e18ff */
[----:B0-----:R-:W-:-:S03]  /*22d0*/  LEA R32, P0, R17, R2, 0x1 ;  /* 0x0000000211207211 */ /* 0x001fc600078008ff */
[----:B------:R-:W-:Y:S01]  /*22e0*/  IMAD R15, R14, 0x8, R13 ;  /* 0x000000080e0f7824 */ /* 0x000fe200078e020d */
[----:B-1----:R-:W-:-:S03]  /*22f0*/  LEA R24, P2, R21, R2, 0x1 ;  /* 0x0000000215187211 */ /* 0x002fc600078408ff */
[C---:B------:R-:W-:Y:S01]  /*2300*/  IMAD R5, R14.reuse, 0x8, R15 ;  /* 0x000000080e057824 */ /* 0x040fe200078e020f */
[-C--:B------:R-:W-:Y:S02]  /*2310*/  LEA.HI.X.SX32 R33, R17, R12.reuse, 0x1, P0 ;  /* 0x0000000c11217211 */ /* 0x080fe400000f0eff */
[----:B------:R-:W-:Y:S02]  /*2320*/  LEA.HI.X.SX32 R25, R21, R12, 0x1, P2 ;  /* 0x0000000c15197211 */ /* 0x000fe400010f0eff */
[C---:B------:R-:W-:Y:S01]  /*2330*/  LEA R16, P2, R7.reuse, R2, 0x1 ;  /* 0x0000000207107211 */ /* 0x040fe200078408ff */
[----:B------:R-:W-:Y:S03]  /*2340*/  STL.64 [R1+0xe8], R32 ;  /* 0x0000e82001007387 */ /* 0x000fe60000100a00 */
[----:B------:R-:W-:Y:S01]  /*2350*/  LEA.HI.X.SX32 R17, R7, R12, 0x1, P2 ;  /* 0x0000000c07117211 */ /* 0x000fe200010f0eff */
[----:B------:R0:W-:Y:S01]  /*2360*/  STL.64 [R1+0xd8], R24 ;  /* 0x0000d81801007387 */ /* 0x0001e20000100a00 */
[----:B------:R-:W-:-:S03]  /*2370*/  IMAD R7, R14, 0x8, R5 ;  /* 0x000000080e077824 */ /* 0x000fc600078e0205 */
[----:B------:R1:W-:Y:S01]  /*2380*/  STL.64 [R1+0xe0], R26 ;  /* 0x0000e01a01007387 */ /* 0x0003e20000100a00 */
[----:B0-----:R-:W-:-:S04]  /*2390*/  LEA R24, P0, R23, R2, 0x1 ;  /* 0x0000000217187211 */ /* 0x001fc800078008ff */
[----:B------:R-:W-:Y:S01]  /*23a0*/  LEA.HI.X.SX32 R25, R23, R12, 0x1, P0 ;  /* 0x0000000c17197211 */ /* 0x000fe200000f0eff */
[----:B-1----:R-:W-:Y:S01]  /*23b0*/  CS2R R26, SRZ ;  /* 0x00000000001a7805 */ /* 0x002fe2000001ff00 */
[C---:B------:R-:W-:Y:S01]  /*23c0*/  LEA R20, P0, R9.reuse, R2, 0x1 ;  /* 0x0000000209147211 */ /* 0x040fe200078008ff */
[----:B------:R-:W-:Y:S02]  /*23d0*/  CS2R R22, SRZ ;  /* 0x0000000000167805 */ /* 0x000fe4000001ff00 */
[----:B------:R0:W-:Y:S01]  /*23e0*/  STL.64 [R1+0xd0], R24 ;  /* 0x0000d01801007387 */ /* 0x0001e20000100a00 */
[----:B------:R-:W-:Y:S01]  /*23f0*/  LEA.HI.X.SX32 R21, R9, R12, 0x1, P0 ;  /* 0x0000000c09157211 */ /* 0x000fe200000f0eff */
[----:B------:R-:W-:Y:S02]  /*2400*/  IMAD R9, R14, 0x8, R7 ;  /* 0x000000080e097824 */ /* 0x000fe400078e0207 */
[----:B------:R1:W-:Y:S03]  /*2410*/  STL.64 [R1+0xc8], R18 ;  /* 0x0000c81201007387 */ /* 0x0003e60000100a00 */
[-C--:B------:R-:W-:Y:S01]  /*2420*/  LEA R10, P3, R9, R2.reuse, 0x1 ;  /* 0x00000002090a7211 */ /* 0x080fe200078608ff */
[----:B------:R2:W-:Y:S04]  /*2430*/  STL.64 [R1+0xc0], R16 ;  /* 0x0000c01001007387 */ /* 0x0005e80000100a00 */
[----:B------:R3:W-:Y:S01]  /*2440*/  STL.64 [R1+0xb8], R20 ;  /* 0x0000b81401007387 */ /* 0x0007e20000100a00 */
[----:B0-----:R-:W-:Y:S01]  /*2450*/  CS2R R24, SRZ ;  /* 0x0000000000187805 */ /* 0x001fe2000001ff00 */
[----:B-1----:R-:W-:-:S02]  /*2460*/  LEA R18, P1, R11, R2, 0x1 ;  /* 0x000000020b127211 */ /* 0x002fc400078208ff */
[----:B--2---:R-:W-:Y:S02]  /*2470*/  LEA R16, P2, R13, R2, 0x1 ;  /* 0x000000020d107211 */ /* 0x004fe400078408ff */
[-C--:B------:R-:W-:Y:S02]  /*2480*/  LEA.HI.X.SX32 R19, R11, R12.reuse, 0x1, P1 ;  /* 0x0000000c0b137211 */ /* 0x080fe400008f0eff */
[----:B------:R-:W-:Y:S02]  /*2490*/  LEA.HI.X.SX32 R17, R13, R12, 0x1, P2 ;  /* 0x0000000c0d117211 */ /* 0x000fe400010f0eff */
[----:B---3--:R-:W-:Y:S01]  /*24a0*/  LEA R20, P0, R15, R2, 0x1 ;  /* 0x000000020f147211 */ /* 0x008fe200078008ff */
[----:B------:R0:W-:Y:S01]  /*24b0*/  STL.64 [R1+0xb0], R18 ;  /* 0x0000b01201007387 */ /* 0x0001e20000100a00 */
[-C--:B------:R-:W-:Y:S02]  /*24c0*/  LEA.HI.X.SX32 R11, R9, R12.reuse, 0x1, P3 ;  /* 0x0000000c090b7211 */ /* 0x080fe400018f0eff */
[----:B------:R-:W-:Y:S01]  /*24d0*/  LEA.HI.X.SX32 R21, R15, R12, 0x1, P0 ;  /* 0x0000000c0f157211 */ /* 0x000fe200000f0eff */
[----:B------:R1:W-:Y:S01]  /*24e0*/  STL.64 [R1+0xa8], R16 ;  /* 0x0000a81001007387 */ /* 0x0003e20000100a00 */
[----:B------:R-:W-:-:S03]  /*24f0*/  CS2R R14, SRZ ;  /* 0x00000000000e7805 */ /* 0x000fc6000001ff00 */
[----:B------:R2:W-:Y:S01]  /*2500*/  STL.64 [R1+0xa0], R20 ;  /* 0x0000a01401007387 */ /* 0x0005e20000100a00 */
[-C--:B0-----:R-:W-:Y:S02]  /*2510*/  LEA R18, P1, R5, R2.reuse, 0x1 ;  /* 0x0000000205127211 */ /* 0x081fe400078208ff */
[----:B-1----:R-:W-:Y:S01]  /*2520*/  LEA R16, P2, R7, R2, 0x1 ;  /* 0x0000000207107211 */ /* 0x002fe200078408ff */
[----:B------:R-:W-:Y:S01]  /*2530*/  IMAD.MOV.U32 R2, RZ, RZ, -0x800000 ;  /* 0xff800000ff027424 */ /* 0x000fe200078e00ff */
[-C--:B------:R-:W-:Y:S02]  /*2540*/  LEA.HI.X.SX32 R19, R5, R12.reuse, 0x1, P1 ;  /* 0x0000000c05137211 */ /* 0x080fe400008f0eff */
[----:B------:R-:W-:Y:S01]  /*2550*/  LEA.HI.X.SX32 R17, R7, R12, 0x1, P2 ;  /* 0x0000000c07117211 */ /* 0x000fe200010f0eff */
[----:B--2---:R-:W-:Y:S01]  /*2560*/  CS2R R20, SRZ ;  /* 0x0000000000147805 */ /* 0x004fe2000001ff00 */
[----:B------:R-:W-:Y:S01]  /*2570*/  CS2R R12, SRZ ;  /* 0x00000000000c7805 */ /* 0x000fe2000001ff00 */
[----:B------:R0:W-:Y:S04]  /*2580*/  STL.64 [R1+0x98], R18 ;  /* 0x0000981201007387 */ /* 0x0001e80000100a00 */
[----:B------:R1:W-:Y:S04]  /*2590*/  STL.64 [R1+0x90], R16 ;  /* 0x0000901001007387 */ /* 0x0003e80000100a00 */
[----:B------:R-:W-:Y:S04]  /*25a0*/  STL.64 [R1+0x88], R10 ;  /* 0x0000880a01007387 */ /* 0x000fe80000100a00 */
[----:B------:R2:W-:Y:S01]  /*25b0*/  STL [R1+0x84], R4 ;  /* 0x0000840401007387 */ /* 0x0005e20000100800 */
[----:B0-----:R-:W-:-:S03]  /*25c0*/  CS2R R18, SRZ ;  /* 0x0000000000127805 */ /* 0x001fc6000001ff00 */
[----:B------:R-:W-:Y:S01]  /*25d0*/  STL [R1+0x34], RZ ;  /* 0x000034ff01007387 */ /* 0x000fe20000100800 */
[----:B-1----:R-:W-:-:S03]  /*25e0*/  CS2R R16, SRZ ;  /* 0x0000000000107805 */ /* 0x002fc6000001ff00 */
[----:B------:R0:W-:Y:S01]  /*25f0*/  STL [R1+0x38], R2 ;  /* 0x0000380201007387 */ /* 0x0001e20000100800 */
[----:B--2---:R-:W-:-:S03]  /*2600*/  IMAD.MOV.U32 R4, RZ, RZ, -0x800000 ;  /* 0xff800000ff047424 */ /* 0x004fc600078e00ff */
[----:B------:R-:W-:Y:S04]  /*2610*/  STL [R1+0x30], RZ ;  /* 0x000030ff01007387 */ /* 0x000fe80000100800 */
[----:B------:R1:W-:Y:S01]  /*2620*/  STL [R1+0x3c], R4 ;  /* 0x00003c0401007387 */ /* 0x0003e20000100800 */
[----:B0-----:R-:W-:-:S05]  /*2630*/  IMAD.MOV.U32 R2, RZ, RZ, 0x3f800000 ;  /* 0x3f800000ff027424 */ /* 0x001fca00078e00ff */
[----:B------:R0:W-:Y:S01]  /*2640*/  STL [R1+0x80], R2 ;  /* 0x0000800201007387 */ /* 0x0001e20000100800 */
[----:B-1----:R-:W-:-:S03]  /*2650*/  LOP3.LUT R4, R28, 0x40, RZ, 0x3c, !PT ;  /* 0x000000401c047812 */ /* 0x002fc600078e3cff */
[----:B------:R1:W-:Y:S04]  /*2660*/  STL [R1+0x20], RZ ;  /* 0x000020ff01007387 */ /* 0x0003e80000100800 */
[----:B------:R1:W-:Y:S01]  /*2670*/  STL [R1+0x24], RZ ;  /* 0x000024ff01007387 */ /* 0x0003e20000100800 */
[----:B0-----:R-:W-:-:S03]  /*2680*/  LOP3.LUT R2, R125, 0x40, RZ, 0x3c, !PT ;  /* 0x000000407d027812 */ /* 0x001fc600078e3cff */
[----:B------:R1:W-:Y:S04]  /*2690*/  STL [R1+0x28], RZ ;  /* 0x000028ff01007387 */ /* 0x0003e80000100800 */
[----:B------:R1:W-:Y:S04]  /*26a0*/  STL [R1+0x2c], RZ ;  /* 0x00002cff01007387 */ /* 0x0003e80000100800 */
[----:B------:R1:W-:Y:S04]  /*26b0*/  STL [R1+0x10], RZ ;  /* 0x000010ff01007387 */ /* 0x0003e80000100800 */
[----:B------:R1:W-:Y:S04]  /*26c0*/  STL [R1+0x14], RZ ;  /* 0x000014ff01007387 */ /* 0x0003e80000100800 */
[----:B------:R1:W-:Y:S04]  /*26d0*/  STL [R1+0x18], RZ ;  /* 0x000018ff01007387 */ /* 0x0003e80000100800 */
[----:B------:R1:W-:Y:S04]  /*26e0*/  STL [R1+0x1c], RZ ;  /* 0x00001cff01007387 */ /* 0x0003e80000100800 */
[----:B------:R1:W-:Y:S04]  /*26f0*/  STL [R1], RZ ;  /* 0x000000ff01007387 */ /* 0x0003e80000100800 */
[----:B------:R1:W-:Y:S04]  /*2700*/  STL [R1+0x4], RZ ;  /* 0x000004ff01007387 */ /* 0x0003e80000100800 */
[----:B------:R1:W-:Y:S04]  /*2710*/  STL [R1+0x8], RZ ;  /* 0x000008ff01007387 */ /* 0x0003e80000100800 */
[----:B------:R1:W-:Y:S02]  /*2720*/  STL [R1+0xc], RZ ;  /* 0x00000cff01007387 */ /* 0x0003e40000100800 */
.L_x_1:
[----:B------:R-:W2:Y:S04]  /*2730*/  LDL.64 R4, [R1+0x180] ;  /* 0x0001800001047983 */ /* 0x000ea80000100a00 */
[----:B0-----:R-:W2:Y:S04]  /*2740*/  LDL R47, [R1+0x34] ;  /* 0x00003400012f7983 */ /* 0x001ea80000100800 */
[----:B------:R-:W3:Y:S04]  /*2750*/  LDL.64 R32, [R1+0x160] ;  /* 0x0001600001207983 */ /* 0x000ee80000100a00 */
[----:B------:R-:W4:Y:S04]  /*2760*/  LDL.64 R30, [R1+0x170] ;  /* 0x00017000011e7983 */ /* 0x000f280000100a00 */
        /* <DEDUP_REMOVED lines=12> */
[----:B------:R-:W4:Y:S01]  /*2830*/  LDL.64 R50, [R1+0x108] ;  /* 0x0001080001327983 */ /* 0x000f220000100a00 */
[----:B--2---:R-:W-:-:S04]  /*2840*/  IMAD.WIDE R4, R47, 0x2, R4 ;  /* 0x000000022f047825 */ /* 0x004fc800078e0204 */
[C---:B---3--:R-:W-:Y:S01]  /*2850*/  IMAD.WIDE R32, R47.reuse, 0x2, R32 ;  /* 0x000000022f207825 */ /* 0x048fe200078e0220 */
[----:B------:R0:W2:Y:S03]  /*2860*/  LDG.E.U16 R0, [R4.64] ;  /* 0x0000000604007981 */ /* 0x0000a6000c1e1500 */
[C---:B----4-:R-:W-:Y:S02]  /*2870*/  IMAD.WIDE R30, R47.reuse, 0x2, R30 ;  /* 0x000000022f1e7825 */ /* 0x050fe400078e021e */
[----:B------:R3:W4:Y:S04]  /*2880*/  LDG.E.U16 R32, [R32.64] ;  /* 0x0000000620207981 */ /* 0x000728000c1e1500 */
[----:B------:R1:W4:Y:S01]  /*2890*/  LDG.E.U16 R30, [R30.64] ;  /* 0x000000061e1e7981 */ /* 0x000322000c1e1500 */
[----:B0-----:R-:W-:-:S04]  /*28a0*/  IMAD.WIDE R4, R47, 0x2, R64 ;  /* 0x000000022f047825 */ /* 0x001fc800078e0240 */
[C---:B------:R-:W-:Y:S01]  /*28b0*/  IMAD.WIDE R6, R47.reuse, 0x2, R6 ;  /* 0x000000022f067825 */ /* 0x040fe200078e0206 */
[----:B---3--:R0:W3:Y:S03]  /*28c0*/  LDG.E.U16 R33, [R4.64] ;  /* 0x0000000604217981 */ /* 0x0080e6000c1e1500 */
[C---:B------:R-:W-:Y:S01]  /*28d0*/  IMAD.WIDE R8, R47.reuse, 0x2, R8 ;  /* 0x000000022f087825 */ /* 0x040fe200078e0208 */
[----:B-1----:R1:W3:Y:S04]  /*28e0*/  LDG.E.U16 R31, [R6.64] ;  /* 0x00000006061f7981 */ /* 0x0022e8000c1e1500 */
[----:B------:R1:W3:Y:S01]  /*28f0*/  LDG.E.U16 R2, [R8.64] ;  /* 0x0000000608027981 */ /* 0x0002e2000c1e1500 */
[----:B0-----:R-:W-:-:S04]  /*2900*/  IMAD.WIDE R4, R47, 0x2, R58 ;  /* 0x000000022f047825 */ /* 0x001fc800078e023a */
[----:B-1----:R-:W-:-:S04]  /*2910*/  IMAD.WIDE R6, R47, 0x2, R44 ;  /* 0x000000022f067825 */ /* 0x002fc800078e022c */
[C---:B------:R-:W-:Y:S02]  /*2920*/  IMAD.WIDE R8, R47.reuse, 0x2, R34 ;  /* 0x000000022f087825 */ /* 0x040fe400078e0222 */
[----:B------:R0:W3:Y:S02]  /*2930*/  LDG.E.U16 R34, [R4.64] ;  /* 0x0000000604227981 */ /* 0x0000e4000c1e1500 */
[C---:B------:R-:W-:Y:S02]  /*2940*/  IMAD.WIDE R10, R47.reuse, 0x2, R10 ;  /* 0x000000022f0a7825 */ /* 0x040fe400078e020a */
[----:B------:R1:W3:Y:S02]  /*2950*/  LDG.E.U16 R35, [R6.64] ;  /* 0x0000000606237981 */ /* 0x0002e4000c1e1500 */
[C---:B------:R-:W-:Y:S02]  /*2960*/  IMAD.WIDE R28, R47.reuse, 0x2, R28 ;  /* 0x000000022f1c7825 */ /* 0x040fe400078e021c */
[----:B------:R0:W3:Y:S04]  /*2970*/  LDG.E.U16 R44, [R8.64] ;  /* 0x00000006082c7981 */ /* 0x0000e8000c1e1500 */
[----:B------:R0:W3:Y:S04]  /*2980*/  LDG.E.U16 R45, [R10.64] ;  /* 0x000000060a2d7981 */ /* 0x0000e8000c1e1500 */
[----:B------:R1:W3:Y:S01]  /*2990*/  LDG.E.U16 R46, [R28.64] ;  /* 0x000000061c2e7981 */ /* 0x0002e2000c1e1500 */
[----:B0-----:R-:W-:-:S03]  /*29a0*/  IMAD.WIDE R10, R47, 0x2, R48 ;  /* 0x000000022f0a7825 */ /* 0x001fc600078e0230 */
[----:B------:R-:W0:Y:S01]  /*29b0*/  S2R R48, SR_TID.X ;  /* 0x0000000000307919 */ /* 0x000e220000002100 */
[----:B------:R-:W-:-:S03]  /*29c0*/  IMAD.WIDE R4, R47, 0x2, R56 ;  /* 0x000000022f047825 */ /* 0x000fc600078e0238 */
[----:B------:R-:W3:Y:S01]  /*29d0*/  LDG.E.U16 R10, [R10.64] ;  /* 0x000000060a0a7981 */ /* 0x000ee2000c1e1500 */
[----:B-1----:R-:W-:-:S03]  /*29e0*/  IMAD.WIDE R6, R47, 0x2, R54 ;  /* 0x000000022f067825 */ /* 0x002fc600078e0236 */
[----:B------:R-:W3:Y:S01]  /*29f0*/  LDG.E.U16 R4, [R4.64] ;  /* 0x0000000604047981 */ /* 0x000ee2000c1e1500 */
[----:B------:R-:W-:-:S03]  /*2a00*/  IMAD.WIDE R8, R47, 0x2, R52 ;  /* 0x000000022f087825 */ /* 0x000fc600078e0234 */
[----:B------:R-:W3:Y:S01]  /*2a10*/  LDG.E.U16 R6, [R6.64] ;  /* 0x0000000606067981 */ /* 0x000ee2000c1e1500 */
[----:B------:R-:W-:-:S03]  /*2a20*/  IMAD.WIDE R28, R47, 0x2, R50 ;  /* 0x000000022f1c7825 */ /* 0x000fc600078e0232 */
[----:B------:R-:W3:Y:S04]  /*2a30*/  LDG.E.U16 R8, [R8.64] ;  /* 0x0000000608087981 */ /* 0x000ee8000c1e1500 */
[----:B------:R-:W3:Y:S01]  /*2a40*/  LDG.E.U16 R28, [R28.64] ;  /* 0x000000061c1c7981 */ /* 0x000ee2000c1e1500 */
[C---:B0-----:R-:W-:Y:S02]  /*2a50*/  LOP3.LUT R47, R48.reuse, 0x1ff, RZ, 0xc0, !PT ;  /* 0x000001ff302f7812 */ /* 0x041fe400078ec0ff */
[C---:B------:R-:W-:Y:S02]  /*2a60*/  LOP3.LUT R50, R48.reuse, 0x180, RZ, 0xc0, !PT ;  /* 0x0000018030327812 */ /* 0x040fe400078ec0ff */
[----:B------:R-:W-:Y:S01]  /*2a70*/  LOP3.LUT R48, R48, 0x180, RZ, 0xc0, !PT ;  /* 0x0000018030307812 */ /* 0x000fe200078ec0ff */
[----:B------:R-:W-:Y:S01]  /*2a80*/  IMAD.SHL.U32 R49, R47, 0x2, RZ ;  /* 0x000000022f317824 */ /* 0x000fe200078e00ff */
[----:B------:R-:W-:-:S02]  /*2a90*/  SHF.R.U32.HI R50, RZ, 0x3, R50 ;  /* 0x00000003ff327819 */ /* 0x000fc40000011632 */
[----:B------:R-:W-:Y:S02]  /*2aa0*/  SHF.R.U32.HI R48, RZ, 0x3, R48 ;  /* 0x00000003ff307819 */ /* 0x000fe40000011630 */
[----:B------:R-:W-:Y:S01]  /*2ab0*/  LOP3.LUT R49, R49, R50, RZ, 0x3c, !PT ;  /* 0x0000003231317212 */ /* 0x000fe200078e3cff */
[----:B------:R-:W-:Y:S01]  /*2ac0*/  BAR.SYNC.DEFER_BLOCKING 0x0 ;  /* 0x0000000000007b1d */ /* 0x000fe20000010000 */
[----:B------:R-:W-:-:S04]  /*2ad0*/  SHF.L.U32 R47, R47, 0x1, RZ ;  /* 0x000000012f2f7819 */ /* 0x000fc800000006ff */
[----:B------:R-:W-:-:S04]  /*2ae0*/  LOP3.LUT R47, R47, R48, RZ, 0x3c, !PT ;  /* 0x000000302f2f7212 */ /* 0x000fc800078e3cff */
[----:B------:R-:W-:Y:S01]  /*2af0*/  LOP3.LUT R47, R47, 0x40, RZ, 0x3c, !PT ;  /* 0x000000402f2f7812 */ /* 0x000fe200078e3cff */
[----:B--2---:R-:W-:Y:S04]  /*2b00*/  STS.U16 [R49+0x10000], R0 ;  /* 0x0100000031007388 */ /* 0x004fe80000000400 */
[----:B----4-:R-:W-:Y:S04]  /*2b10*/  STS.U16 [R49+0x10800], R30 ;  /* 0x0108001e31007388 */ /* 0x010fe80000000400 */
[----:B------:R-:W-:Y:S04]  /*2b20*/  STS.U16 [R49+0x11000], R32 ;  /* 0x0110002031007388 */ /* 0x000fe80000000400 */
[----:B---3--:R-:W-:Y:S04]  /*2b30*/  STS.U16 [R49+0x11800], R34 ;  /* 0x0118002231007388 */ /* 0x008fe80000000400 */
[----:B------:R-:W-:Y:S04]  /*2b40*/  STS.U16 [R49+0x12000], R35 ;  /* 0x0120002331007388 */ /* 0x000fe80000000400 */
[----:B------:R-:W-:Y:S04]  /*2b50*/  STS.U16 [R49+0x12800], R44 ;  /* 0x0128002c31007388 */ /* 0x000fe80000000400 */
[----:B------:R-:W-:Y:S04]  /*2b60*/  STS.U16 [R49+0x13000], R45 ;  /* 0x0130002d31007388 */ /* 0x000fe80000000400 */
[----:B------:R-:W-:Y:S04]  /*2b70*/  STS.U16 [R49+0x13800], R46 ;  /* 0x0138002e31007388 */ /* 0x000fe80000000400 */
[----:B------:R0:W-:Y:S04]  /*2b80*/  STS.U16 [R47+0x10400], R2 ;  /* 0x010400022f007388 */ /* 0x0001e80000000400 */
[----:B0-----:R-:W2:Y:S04]  /*2b90*/  LDL R2, [R1+0x40] ;  /* 0x0000400001027983 */ /* 0x001ea80000100800 */
[----:B------:R-:W-:Y:S04]  /*2ba0*/  STS.U16 [R47+0x10c00], R31 ;  /* 0x010c001f2f007388 */ /* 0x000fe80000000400 */
[----:B------:R-:W-:Y:S04]  /*2bb0*/  STS.U16 [R47+0x11400], R33 ;  /* 0x011400212f007388 */ /* 0x000fe80000000400 */
[----:B------:R-:W-:Y:S04]  /*2bc0*/  STS.U16 [R47+0x11c00], R4 ;  /* 0x011c00042f007388 */ /* 0x000fe80000000400 */
[----:B------:R-:W-:Y:S04]  /*2bd0*/  STS.U16 [R47+0x12400], R6 ;  /* 0x012400062f007388 */ /* 0x000fe80000000400 */
[----:B------:R-:W-:Y:S04]  /*2be0*/  STS.U16 [R47+0x12c00], R8 ;  /* 0x012c00082f007388 */ /* 0x000fe80000000400 */
[----:B------:R-:W-:Y:S04]  /*2bf0*/  STS.U16 [R47+0x13400], R10 ;  /* 0x0134000a2f007388 */ /* 0x000fe80000000400 */
[----:B------:R-:W-:Y:S04]  /*2c00*/  STS.U16 [R47+0x13c00], R28 ;  /* 0x013c001c2f007388 */ /* 0x000fe80000000400 */
[----:B------:R-:W-:Y:S06]  /*2c10*/  BAR.SYNC.DEFER_BLOCKING 0x0 ;  /* 0x0000000000007b1d */ /* 0x000fec0000010000 */
[----:B-----5:R-:W-:Y:S04]  /*2c20*/  LDSM.16.M88.4 R52, [R125+0x10000] ;  /* 0x010000007d34783b */ /* 0x020fe80000000200 */
[----:B------:R-:W-:Y:S04]  /*2c30*/  LDSM.16.M88.4 R28, [R125+0x10800] ;  /* 0x010800007d1c783b */ /* 0x000fe80000000200 */
[----:B------:R-:W-:Y:S04]  /*2c40*/  LDSM.16.M88.4 R4, [R125+0x11800] ;  /* 0x011800007d04783b */ /* 0x000fe80000000200 */
[----:B------:R-:W-:Y:S04]  /*2c50*/  LDSM.16.M88.4 R48, [R125+0x11000] ;  /* 0x011000007d30783b */ /* 0x000fe80000000200 */
[----:B------:R-:W-:Y:S04]  /*2c60*/  LDSM.16.M88.4 R104, [R125+0x12000] ;  /* 0x012000007d68783b */ /* 0x000fe80000000200 */
[----:B------:R-:W-:Y:S04]  /*2c70*/  LDSM.16.M88.4 R96, [R125+0x12800] ;  /* 0x012800007d60783b */ /* 0x000fe80000000200 */
[----:B------:R-:W-:Y:S04]  /*2c80*/  LDSM.16.M88.4 R72, [R125+0x13000] ;  /* 0x013000007d48783b */ /* 0x000fe80000000200 */
[----:B------:R-:W-:Y:S01]  /*2c90*/  LDSM.16.M88.4 R112, [R125+0x13800] ;  /* 0x013800007d70783b */ /* 0x000fe20000000200 */
[----:B------:R-:W-:-:S05]  /*2ca0*/  LOP3.LUT R0, R125, 0x40, RZ, 0x3c, !PT ;  /* 0x000000407d007812 */ /* 0x000fca00078e3cff */
[----:B------:R-:W-:Y:S04]  /*2cb0*/  LDSM.16.M88.4 R120, [R0+0x13000] ;  /* 0x013000000078783b */ /* 0x000fe80000000200 */
[----:B--2---:R-:W0:Y:S04]  /*2cc0*/  LDSM.16.MT88.4 R68, [R2] ;  /* 0x000000000244783b */ /* 0x004e280000004200 */
[----:B------:R-:W1:Y:S01]  /*2cd0*/  LDSM.16.MT88.4 R32, [R2+0x2000] ;  /* 0x002000000220783b */ /* 0x000e620000004200 */
[C---:B0-----:R-:W-:Y:S08]  /*2ce0*/  HMMA.16816.F32.BF16 R64, R68.reuse, R52, RZ ;  /* 0x000000344440723c */ /* 0x041ff000000418ff */
[C---:B------:R-:W-:Y:S08]  /*2cf0*/  HMMA.16816.F32.BF16 R56, R68.reuse, R28, RZ ;  /* 0x0000001c4438723c */ /* 0x040ff000000418ff */
[----:B------:R-:W-:Y:S08]  /*2d00*/  HMMA.16816.F32.BF16 R44, R68, R4, RZ ;  /* 0x00000004442c723c */ /* 0x000ff000000418ff */
[----:B-1----:R-:W-:Y:S08]  /*2d10*/  HMMA.16816.F32.BF16 R52, R32, R54, R64 ;  /* 0x000000362034723c */ /* 0x002ff00000041840 */
[C---:B------:R-:W-:Y:S08]  /*2d20*/  HMMA.16816.F32.BF16 R8, R68.reuse, R48, RZ ;  /* 0x000000304408723c */ /* 0x040ff000000418ff */
[C---:B------:R-:W-:Y:S08]  /*2d30*/  HMMA.16816.F32.BF16 R88, R68.reuse, R104, RZ ;  /* 0x000000684458723c */ /* 0x040ff000000418ff */
[C---:B------:R-:W-:Y:S08]  /*2d40*/  HMMA.16816.F32.BF16 R80, R68.reuse, R96, RZ ;  /* 0x000000604450723c */ /* 0x040ff000000418ff */
[----:B------:R-:W-:Y:S08]  /*2d50*/  HMMA.16816.F32.BF16 R64, R68, R72, RZ ;  /* 0x000000484440723c */ /* 0x000ff000000418ff */
[C---:B------:R-:W-:Y:S01]  /*2d60*/  HMMA.16816.F32.BF16 R28, R32.reuse, R30, R56 ;  /* 0x0000001e201c723c */ /* 0x040fe20000041838 */
[----:B------:R-:W-:Y:S07]  /*2d70*/  LDSM.16.MT88.4 R56, [R2+0x4000] ;  /* 0x004000000238783b */ /* 0x000fee0000004200 */
[----:B------:R-:W-:Y:S01]  /*2d80*/  HMMA.16816.F32.BF16 R4, R32, R6, R44 ;  /* 0x000000062004723c */ /* 0x000fe2000004182c */
[----:B------:R-:W0:Y:S07]  /*2d90*/  LDSM.16.M88.4 R44, [R0+0x10000] ;  /* 0x01000000002c783b */ /* 0x000e2e0000000200 */
[----:B------:R-:W-:Y:S08]  /*2da0*/  HMMA.16816.F32.BF16 R68, R68, R112, RZ ;  /* 0x000000704444723c */ /* 0x000ff000000418ff */
[C---:B------:R-:W-:Y:S01]  /*2db0*/  HMMA.16816.F32.BF16 R8, R32.reuse, R50, R8 ;  /* 0x000000322008723c */ /* 0x040fe20000041808 */
[----:B------:R-:W1:Y:S07]  /*2dc0*/  LDSM.16.M88.4 R48, [R0+0x10800] ;  /* 0x010800000030783b */ /* 0x000e6e0000000200 */
[C---:B------:R-:W-:Y:S01]  /*2dd0*/  HMMA.16816.F32.BF16 R104, R32.reuse, R106, R88 ;  /* 0x0000006a2068723c */ /* 0x040fe20000041858 */
[----:B------:R-:W-:Y:S07]  /*2de0*/  LDSM.16.M88.4 R88, [R0+0x12000] ;  /* 0x012000000058783b */ /* 0x000fee0000000200 */
[C---:B------:R-:W-:Y:S01]  /*2df0*/  HMMA.16816.F32.BF16 R96, R32.reuse, R98, R80 ;  /* 0x000000622060723c */ /* 0x040fe20000041850 */
[----:B------:R-:W2:Y:S07]  /*2e00*/  LDSM.16.M88.4 R80, [R0+0x11800] ;  /* 0x011800000050783b */ /* 0x000eae0000000200 */
[C---:B------:R-:W-:Y:S01]  /*2e10*/  HMMA.16816.F32.BF16 R64, R32.reuse, R74, R64 ;  /* 0x0000004a2040723c */ /* 0x040fe20000041840 */
[----:B------:R-:W-:Y:S07]  /*2e20*/  LDSM.16.M88.4 R72, [R0+0x11000] ;  /* 0x011000000048783b */ /* 0x000fee0000000200 */
[----:B------:R-:W-:Y:S01]  /*2e30*/  HMMA.16816.F32.BF16 R112, R32, R114, R68 ;  /* 0x000000722070723c */ /* 0x000fe20000041844 */
[----:B------:R-:W3:Y:S04]  /*2e40*/  LDSM.16.MT88.4 R32, [R2+0x6000] ;  /* 0x006000000220783b */ /* 0x000ee80000004200 */
[----:B------:R-:W4:Y:S03]  /*2e50*/  LDSM.16.M88.4 R68, [R0+0x12800] ;  /* 0x012800000044783b */ /* 0x000f260000000200 */
[C---:B0-----:R-:W-:Y:S08]  /*2e60*/  HMMA.16816.F32.BF16 R52, R56.reuse, R44, R52 ;  /* 0x0000002c3834723c */ /* 0x041ff00000041834 */
[C---:B-1----:R-:W-:Y:S08]  /*2e70*/  HMMA.16816.F32.BF16 R28, R56.reuse, R48, R28 ;  /* 0x00000030381c723c */ /* 0x042ff0000004181c */
[----:B--2---:R-:W-:Y:S08]  /*2e80*/  HMMA.16816.F32.BF16 R4, R56, R80, R4 ;  /* 0x000000503804723c */ /* 0x004ff00000041804 */
[C---:B---3--:R-:W-:Y:S01]  /*2e90*/  HMMA.16816.F32.BF16 R44, R32.reuse, R46, R52 ;  /* 0x0000002e202c723c */ /* 0x048fe20000041834 */
[----:B------:R-:W0:Y:S07]  /*2ea0*/  LDSM.16.M88.4 R52, [R0+0x13800] ;  /* 0x013800000034783b */ /* 0x000e2e0000000200 */
[C---:B------:R-:W-:Y:S01]  /*2eb0*/  HMMA.16816.F32.BF16 R48, R32.reuse, R50, R28 ;  /* 0x000000322030723c */ /* 0x040fe2000004181c */
[----:B------:R-:W-:Y:S07]  /*2ec0*/  LDSM.16.M88.4 R28, [R125+0x10080] ;  /* 0x010080007d1c783b */ /* 0x000fee0000000200 */
[----:B------:R-:W-:Y:S01]  /*2ed0*/  HMMA.16816.F32.BF16 R80, R32, R82, R4 ;  /* 0x000000522050723c */ /* 0x000fe20000041804 */
[----:B------:R-:W1:Y:S07]  /*2ee0*/  LDSM.16.MT88.4 R4, [R2+0x8000] ;  /* 0x008000000204783b */ /* 0x000e6e0000004200 */
[C---:B------:R-:W-:Y:S08]  /*2ef0*/  HMMA.16816.F32.BF16 R8, R56.reuse, R72, R8 ;  /* 0x000000483808723c */ /* 0x040ff00000041808 */
[C---:B------:R-:W-:Y:S08]  /*2f00*/  HMMA.16816.F32.BF16 R104, R56.reuse, R88, R104 ;  /* 0x000000583868723c */ /* 0x040ff00000041868 */
[C---:B----4-:R-:W-:Y:S08]  /*2f10*/  HMMA.16816.F32.BF16 R96, R56.reuse, R68, R96 ;  /* 0x000000443860723c */ /* 0x050ff00000041860 */
[C---:B------:R-:W-:Y:S08]  /*2f20*/  HMMA.16816.F32.BF16 R64, R56.reuse, R120, R64 ;  /* 0x000000783840723c */ /* 0x040ff00000041840 */
[----:B0-----:R-:W-:Y:S01]  /*2f30*/  HMMA.16816.F32.BF16 R56, R56, R52, R112 ;  /* 0x000000343838723c */ /* 0x001fe20000041870 */
[----:B------:R-:W0:Y:S07]  /*2f40*/  LDSM.16.MT88.4 R112, [R2+0xa000] ;  /* 0x00a000000270783b */ /* 0x000e2e0000004200 */
[C---:B------:R-:W-:Y:S01]  /*2f50*/  HMMA.16816.F32.BF16 R72, R32.reuse, R74, R8 ;  /* 0x0000004a2048723c */ /* 0x040fe20000041808 */
[----:B------:R-:W-:Y:S07]  /*2f60*/  LDSM.16.M88.4 R8, [R125+0x10880] ;  /* 0x010880007d08783b */ /* 0x000fee0000000200 */
[C---:B------:R-:W-:Y:S01]  /*2f70*/  HMMA.16816.F32.BF16 R88, R32.reuse, R90, R104 ;  /* 0x0000005a2058723c */ /* 0x040fe20000041868 */
[----:B------:R-:W-:Y:S07]  /*2f80*/  LDSM.16.M88.4 R104, [R125+0x13080] ;  /* 0x013080007d68783b */ /* 0x000fee0000000200 */
[C---:B------:R-:W-:Y:S01]  /*2f90*/  HMMA.16816.F32.BF16 R96, R32.reuse, R70, R96 ;  /* 0x000000462060723c */ /* 0x040fe20000041860 */
[----:B------:R-:W-:Y:S07]  /*2fa0*/  LDSM.16.M88.4 R68, [R125+0x12880] ;  /* 0x012880007d44783b */ /* 0x000fee0000000200 */
[C---:B------:R-:W-:Y:S01]  /*2fb0*/  HMMA.16816.F32.BF16 R120, R32.reuse, R122, R64 ;  /* 0x0000007a2078723c */ /* 0x040fe20000041840 */
[----:B------:R-:W-:Y:S07]  /*2fc0*/  LDSM.16.M88.4 R64, [R125+0x12080] ;  /* 0x012080007d40783b */ /* 0x000fee0000000200 */
[----:B------:R-:W-:Y:S01]  /*2fd0*/  HMMA.16816.F32.BF16 R32, R32, R54, R56 ;  /* 0x000000362020723c */ /* 0x000fe20000041838 */
[----:B------:R-:W2:Y:S04]  /*2fe0*/  LDSM.16.M88.4 R52, [R125+0x11080] ;  /* 0x011080007d34783b */ /* 0x000ea80000000200 */
[----:B------:R-:W3:Y:S03]  /*2ff0*/  LDSM.16.M88.4 R56, [R125+0x11880] ;  /* 0x011880007d38783b */ /* 0x000ee60000000200 */
[----:B-1----:R-:W-:Y:S11]  /*3000*/  HMMA.16816.F32.BF16 R44, R4, R28, R44 ;  /* 0x0000001c042c723c */ /* 0x002ff6000004182c */
[----:B------:R-:W-:Y:S11]  /*3010*/  @!UPT UIADD3 URZ, URZ, URZ, URZ ;  /* 0x0000003f3f3ff290 */ /* 0x000ff6000fffe03f */
[----:B------:R-:W-:Y:S02]  /*3020*/  @!UPT UIADD3 URZ, URZ, URZ, URZ ;  /* 0x0000003f3f3ff290 */ /* 0x000fe4000fffe03f */
[----:B0-----:R-:W-:Y:S01]  /*3030*/  HMMA.16816.F32.BF16 R44, R112, R30, R44 ;  /* 0x0000001e702c723c */ /* 0x001fe2000004182c */
[----:B------:R-:W0:Y:S07]  /*3040*/  LDSM.16.M88.4 R28, [R125+0x13880] ;  /* 0x013880007d1c783b */ /* 0x000e2e0000000200 */
[C---:B--2---:R-:W-:Y:S08]  /*3050*/  HMMA.16816.F32.BF16 R72, R4.reuse, R52, R72 ;  /* 0x000000340448723c */ /* 0x044ff00000041848 */
[C---:B------:R-:W-:Y:S08]  /*3060*/  HMMA.16816.F32.BF16 R48, R4.reuse, R8, R48 ;  /* 0x000000080430723c */ /* 0x040ff00000041830 */
[C---:B------:R-:W-:Y:S08]  /*3070*/  HMMA.16816.F32.BF16 R96, R4.reuse, R68, R96 ;  /* 0x000000440460723c */ /* 0x040ff00000041860 */
[C---:B---3--:R-:W-:Y:S08]  /*3080*/  HMMA.16816.F32.BF16 R80, R4.reuse, R56, R80 ;  /* 0x000000380450723c */ /* 0x048ff00000041850 */
[C---:B------:R-:W-:Y:S08]  /*3090*/  HMMA.16816.F32.BF16 R88, R4.reuse, R64, R88 ;  /* 0x000000400458723c */ /* 0x040ff00000041858 */
[C---:B------:R-:W-:Y:S08]  /*30a0*/  HMMA.16816.F32.BF16 R120, R4.reuse, R104, R120 ;  /* 0x000000680478723c */ /* 0x040ff00000041878 */
[----:B0-----:R-:W-:Y:S01]  /*30b0*/  HMMA.16816.F32.BF16 R32, R4, R28, R32 ;  /* 0x0000001c0420723c */ /* 0x001fe20000041820 */
[----:B------:R-:W-:Y:S07]  /*30c0*/  LDSM.16.MT88.4 R4, [R2+0xc000] ;  /* 0x00c000000204783b */ /* 0x000fee0000004200 */
[C---:B------:R-:W-:Y:S01]  /*30d0*/  HMMA.16816.F32.BF16 R72, R112.reuse, R54, R72 ;  /* 0x000000367048723c */ /* 0x040fe20000041848 */
[----:B------:R-:W0:Y:S07]  /*30e0*/  LDSM.16.M88.4 R52, [R0+0x10080] ;  /* 0x010080000034783b */ /* 0x000e2e0000000200 */
[C---:B------:R-:W-:Y:S01]  /*30f0*/  HMMA.16816.F32.BF16 R48, R112.reuse, R10, R48 ;  /* 0x0000000a7030723c */ /* 0x040fe20000041830 */
[----:B------:R-:W1:Y:S07]  /*3100*/  LDSM.16.M88.4 R8, [R0+0x10880] ;  /* 0x010880000008783b */ /* 0x000e6e0000000200 */
[C---:B------:R-:W-:Y:S01]  /*3110*/  HMMA.16816.F32.BF16 R96, R112.reuse, R70, R96 ;  /* 0x000000467060723c */ /* 0x040fe20000041860 */
[----:B------:R-:W2:Y:S07]  /*3120*/  LDSM.16.M88.4 R68, [R0+0x12880] ;  /* 0x012880000044783b */ /* 0x000eae0000000200 */
[C---:B------:R-:W-:Y:S01]  /*3130*/  HMMA.16816.F32.BF16 R80, R112.reuse, R58, R80 ;  /* 0x0000003a7050723c */ /* 0x040fe20000041850 */
[----:B------:R-:W-:Y:S07]  /*3140*/  LDSM.16.M88.4 R56, [R0+0x11080] ;  /* 0x011080000038783b */ /* 0x000fee0000000200 */
[C---:B------:R-:W-:Y:S08]  /*3150*/  HMMA.16816.F32.BF16 R88, R112.reuse, R66, R88 ;  /* 0x000000427058723c */ /* 0x040ff00000041858 */
[C---:B------:R-:W-:Y:S08]  /*3160*/  HMMA.16816.F32.BF16 R120, R112.reuse, R106, R120 ;  /* 0x0000006a7078723c */ /* 0x040ff00000041878 */
[----:B------:R-:W-:Y:S01]  /*3170*/  HMMA.16816.F32.BF16 R32, R112, R30, R32 ;  /* 0x0000001e7020723c */ /* 0x000fe20000041820 */
[----:B------:R-:W3:Y:S04]  /*3180*/  LDSM.16.MT88.4 R112, [R2+0xe000] ;  /* 0x00e000000270783b */ /* 0x000ee80000004200 */
[----:B------:R-:W-:Y:S03]  /*3190*/  LDSM.16.M88.4 R28, [R0+0x12080] ;  /* 0x01208000001c783b */ /* 0x000fe60000000200 */
[C---:B0-----:R-:W-:Y:S08]  /*31a0*/  HMMA.16816.F32.BF16 R44, R4.reuse, R52, R44 ;  /* 0x00000034042c723c */ /* 0x041ff0000004182c */
[C---:B-1----:R-:W-:Y:S01]  /*31b0*/  HMMA.16816.F32.BF16 R64, R4.reuse, R8, R48 ;  /* 0x000000080440723c */ /* 0x042fe20000041830 */
[----:B------:R-:W0:Y:S07]  /*31c0*/  LDSM.16.M88.4 R48, [R0+0x11880] ;  /* 0x011880000030783b */ /* 0x000e2e0000000200 */
[----:B--2---:R-:W-:Y:S01]  /*31d0*/  HMMA.16816.F32.BF16 R104, R4, R68, R96 ;  /* 0x000000440468723c */ /* 0x004fe20000041860 */
[----:B------:R-:W1:Y:S07]  /*31e0*/  LDSM.16.M88.4 R96, [R0+0x13080] ;  /* 0x013080000060783b */ /* 0x000e6e0000000200 */
[----:B---3--:R-:W-:Y:S01]  /*31f0*/  HMMA.16816.F32.BF16 R44, R112, R54, R44 ;  /* 0x00000036702c723c */ /* 0x008fe2000004182c */
[----:B------:R-:W2:Y:S04]  /*3200*/  LDSM.16.M88.4 R52, [R0+0x13880] ;  /* 0x013880000034783b */ /* 0x000ea80000000200 */
[----:B------:R3:W-:Y:S04]  /*3210*/  STL [R1+0x188], R125 ;  /* 0x0001887d01007387 */ /* 0x0007e80000100800 */
[----:B------:R-:W4:Y:S04]  /*3220*/  LDL.64 R68, [R1+0xf0] ;  /* 0x0000f00001447983 */ /* 0x000f280000100a00 */
[----:B------:R-:W4:Y:S01]  /*3230*/  LDL.64 R8, [R1+0xf8] ;  /* 0x0000f80001087983 */ /* 0x000f220000100a00 */
[C---:B0-----:R-:W-:Y:S03]  /*3240*/  HMMA.16816.F32.BF16 R80, R4.reuse, R48, R80 ;  /* 0x000000300450723c */ /* 0x041fe60000041850 */
[----:B------:R-:W4:Y:S05]  /*3250*/  LDL R48, [R1+0x30] ;  /* 0x0000300001307983 */ /* 0x000f2a0000100800 */
[----:B-1----:R-:W-:Y:S01]  /*3260*/  HMMA.16816.F32.BF16 R120, R4, R96, R120 ;  /* 0x000000600478723c */ /* 0x002fe20000041878 */
[----:B------:R-:W4:Y:S07]  /*3270*/  LDL.64 R96, [R1+0x100] ;  /* 0x0001000001607983 */ /* 0x000f2e0000100a00 */
[----:B------:R-:W-:Y:S01]  /*3280*/  HMMA.16816.F32.BF16 R64, R112, R10, R64 ;  /* 0x0000000a7040723c */ /* 0x000fe20000041840 */
[----:B------:R-:W4:Y:S07]  /*3290*/  LDL.64 R10, [R1+0xe0] ;  /* 0x0000e000010a7983 */ /* 0x000f2e0000100a00 */
[C---:B------:R-:W-:Y:S01]  /*32a0*/  HMMA.16816.F32.BF16 R72, R4.reuse, R56, R72 ;  /* 0x000000380448723c */ /* 0x040fe20000041848 */
[----:B------:R-:W4:Y:S07]  /*32b0*/  LDL.64 R56, [R1+0xe8] ;  /* 0x0000e80001387983 */ /* 0x000f2e0000100a00 */
[C---:B--2---:R-:W-:Y:S01]  /*32c0*/  HMMA.16816.F32.BF16 R32, R4.reuse, R52, R32 ;  /* 0x000000340420723c */ /* 0x044fe20000041820 */
[----:B------:R-:W2:Y:S07]  /*32d0*/  LDL.64 R52, [R1+0xd0] ;  /* 0x0000d00001347983 */ /* 0x000eae0000100a00 */
[----:B------:R-:W-:Y:S01]  /*32e0*/  HMMA.16816.F32.BF16 R88, R4, R28, R88 ;  /* 0x0000001c0458723c */ /* 0x000fe20000041858 */
[----:B------:R-:W2:Y:S07]  /*32f0*/  LDL.64 R28, [R1+0xd8] ;  /* 0x0000d800011c7983 */ /* 0x000eae0000100a00 */
[----:B------:R-:W-:Y:S01]  /*3300*/  HMMA.16816.F32.BF16 R80, R112, R50, R80 ;  /* 0x000000327050723c */ /* 0x000fe20000041850 */
[----:B------:R-:W2:Y:S04]  /*3310*/  LDL.64 R50, [R1+0xc8] ;  /* 0x0000c80001327983 */ /* 0x000ea80000100a00 */
[----:B------:R-:W0:Y:S01]  /*3320*/  S2R R0, SR_TID.X ;  /* 0x0000000000007919 */ /* 0x000e220000002100 */
[----:B---3--:R-:W-:-:S02]  /*3330*/  IADD3 R125, R3, 0x8, RZ ;  /* 0x00000008037d7810 */ /* 0x008fc40007ffe0ff */
[----:B------:R-:W-:Y:S01]  /*3340*/  HMMA.16816.F32.BF16 R120, R112, R98, R120 ;  /* 0x000000627078723c */ /* 0x000fe20000041878 */
[----:B------:R-:W3:Y:S01]  /*3350*/  LDL.64 R98, [R1+0xb8] ;  /* 0x0000b80001627983 */ /* 0x000ee20000100a00 */
[----:B0-----:R-:W-:-:S04]  /*3360*/  LOP3.LUT R0, R0, 0x3, RZ, 0xc0, !PT ;  /* 0x0000000300007812 */ /* 0x001fc800078ec0ff */
[----:B------:R-:W-:-:S04]  /*3370*/  LEA R0, P4, R0, UR4, 0x1 ;  /* 0x0000000400007c11 */ /* 0x000fc8000f8808ff */
[----:B------:R-:W-:-:S04]  /*3380*/  IADD3 R2, P5, R0, 0x9, RZ ;  /* 0x0000000900027810 */ /* 0x000fc80007fbe0ff */
[C---:B------:R-:W-:Y:S02]  /*3390*/  ISETP.GT.U32.AND P1, PT, R2.reuse, R3, PT ;  /* 0x000000030200720c */ /* 0x040fe40003f24070 */
[----:B------:R-:W-:Y:S01]  /*33a0*/  ISETP.GT.U32.AND P2, PT, R2, R125, PT ;  /* 0x0000007d0200720c */ /* 0x000fe20003f44070 */
[----:B------:R-:W-:Y:S01]  /*33b0*/  IMAD.X R2, RZ, RZ, UR5, P4 ;  /* 0x00000005ff027e24 */ /* 0x000fe2000a0e06ff */
[----:B------:R-:W-:Y:S01]  /*33c0*/  HMMA.16816.F32.BF16 R88, R112, R30, R88 ;  /* 0x0000001e7058723c */ /* 0x000fe20000041858 */
[----:B------:R-:W3:Y:S01]  /*33d0*/  LDL.64 R30, [R1+0xb0] ;  /* 0x0000b000011e7983 */ /* 0x000ee20000100a00 */
[----:B------:R-:W-:-:S04]  /*33e0*/  IADD3 R4, P0, R0, 0x10, RZ ;  /* 0x0000001000047810 */ /* 0x000fc80007f1e0ff */
[C---:B------:R-:W-:Y:S02]  /*33f0*/  ISETP.GT.U32.AND P6, PT, R4.reuse, R3, PT ;  /* 0x000000030400720c */ /* 0x040fe40003fc4070 */
[----:B------:R-:W-:Y:S01]  /*3400*/  HMMA.16816.F32.BF16 R104, R112, R70, R104 ;  /* 0x000000467068723c */ /* 0x000fe20000041868 */
[----:B------:R-:W-:-:S07]  /*3410*/  ISETP.GT.U32.AND P3, PT, R4, R125, PT ;  /* 0x0000007d0400720c */ /* 0x000fce0003f64070 */
[C---:B------:R-:W-:Y:S01]  /*3420*/  HMMA.16816.F32.BF16 R32, R112.reuse, R54, R32 ;  /* 0x000000367020723c */ /* 0x040fe20000041820 */
[----:B------:R-:W3:Y:S07]  /*3430*/  LDL.64 R54, [R1+0xa0] ;  /* 0x0000a00001367983 */ /* 0x000eee0000100a00 */
[----:B------:R-:W-:Y:S01]  /*3440*/  HMMA.16816.F32.BF16 R72, R112, R58, R72 ;  /* 0x0000003a7048723c */ /* 0x000fe20000041848 */
[----:B----4-:R-:W-:-:S04]  /*3450*/  IMAD.WIDE R6, R48, 0x2, R68 ;  /* 0x0000000230067825 */ /* 0x010fc800078e0244 */
[C---:B------:R-:W-:Y:S01]  /*3460*/  IMAD.WIDE R8, R48.reuse, 0x2, R8 ;  /* 0x0000000230087825 */ /* 0x040fe200078e0208 */
[----:B------:R0:W4:Y:S03]  /*3470*/  LDG.E.U16 R68, [R6.64] ;  /* 0x0000000606447981 */ /* 0x000126000c1e1500 */
[----:B------:R-:W-:Y:S01]  /*3480*/  IMAD.WIDE R70, R48, 0x2, R96 ;  /* 0x0000000230467825 */ /* 0x000fe200078e0260 */
[----:B------:R1:W4:Y:S04]  /*3490*/  LDG.E.U16 R69, [R8.64] ;  /* 0x0000000608457981 */ /* 0x000328000c1e1500 */
[----:B------:R-:W4:Y:S01]  /*34a0*/  LDL.64 R96, [R1+0xa8] ;  /* 0x0000a80001607983 */ /* 0x000f220000100a00 */
[----:B0-----:R-:W-:-:S02]  /*34b0*/  IMAD.X R6, RZ, RZ, R2, P5 ;  /* 0x000000ffff067224 */ /* 0x001fc400028e0602 */
[----:B------:R-:W-:Y:S01]  /*34c0*/  FMUL R7, R65, c[0x0][0x188] ;  /* 0x0000620041077a20 */ /* 0x000fe20000400000 */
[----:B------:R0:W4:Y:S01]  /*34d0*/  LDG.E.U16 R70, [R70.64] ;  /* 0x0000000646467981 */ /* 0x000122000c1e1500 */
[----:B-1----:R-:W-:Y:S01]  /*34e0*/  IMAD.WIDE R8, R48, 0x2, R10 ;  /* 0x0000000230087825 */ /* 0x002fe200078e020a */
[----:B------:R-:W-:Y:S02]  /*34f0*/  ISETP.GT.U32.AND.EX P5, PT, R6, RZ, PT, P1 ;  /* 0x000000ff0600720c */ /* 0x000fe40003fa4110 */
[----:B------:R-:W-:Y:S01]  /*3500*/  IADD3 R10, P4, R0, 0x11, RZ ;  /* 0x00000011000a7810 */ /* 0x000fe20007f9e0ff */
[----:B------:R-:W-:Y:S01]  /*3510*/  IMAD.WIDE R4, R48, 0x2, R56 ;  /* 0x0000000230047825 */ /* 0x000fe200078e0238 */
[----:B------:R-:W-:Y:S01]  /*3520*/  FSEL R7, R7, -INF , !P5 ;  /* 0xff80000007077808 */ /* 0x000fe20006800000 */
[----:B------:R1:W4:Y:S01]  /*3530*/  LDG.E.U16 R58, [R8.64] ;  /* 0x00000006083a7981 */ /* 0x000322000c1e1500 */
[C---:B------:R-:W-:Y:S02]  /*3540*/  ISETP.GT.U32.AND P1, PT, R10.reuse, R3, PT ;  /* 0x000000030a00720c */ /* 0x040fe40003f24070 */
[----:B------:R-:W-:Y:S01]  /*3550*/  ISETP.GT.U32.AND P5, PT, R10, R125, PT ;  /* 0x0000007d0a00720c */ /* 0x000fe20003fa4070 */
[----:B------:R0:W4:Y:S01]  /*3560*/  LDG.E.U16 R59, [R4.64] ;  /* 0x00000006043b7981 */ /* 0x000122000c1e1500 */
[----:B--2---:R-:W-:-:S03]  /*3570*/  IMAD.WIDE R10, R48, 0x2, R52 ;  /* 0x00000002300a7825 */ /* 0x004fc600078e0234 */
[----:B------:R-:W2:Y:S04]  /*3580*/  LDL.64 R52, [R1+0x90] ;  /* 0x0000900001347983 */ /* 0x000ea80000100a00 */
[----:B------:R-:W2:Y:S01]  /*3590*/  LDL.64 R56, [R1+0xc0] ;  /* 0x0000c00001387983 */ /* 0x000ea20000100a00 */
[----:B0-----:R-:W-:-:S03]  /*35a0*/  IMAD.WIDE R4, R48, 0x2, R28 ;  /* 0x0000000230047825 */ /* 0x001fc600078e021c */
[----:B------:R-:W2:Y:S01]  /*35b0*/  LDL.64 R28, [R1+0x98] ;  /* 0x00009800011c7983 */ /* 0x000ea20000100a00 */
[----:B------:R-:W-:-:S03]  /*35c0*/  ISETP.GT.U32.AND.EX P2, PT, R6, RZ, PT, P2 ;  /* 0x000000ff0600720c */ /* 0x000fc60003f44120 */
[----:B------:R3:W2:Y:S01]  /*35d0*/  LDG.E.U16 R6, [R10.64] ;  /* 0x000000060a067981 */ /* 0x0006a2000c1e1500 */
[----:B-1----:R-:W-:-:S03]  /*35e0*/  IMAD.WIDE R8, R48, 0x2, R50 ;  /* 0x0000000230087825 */ /* 0x002fc600078e0232 */
[----:B------:R-:W2:Y:S04]  /*35f0*/  LDL.64 R50, [R1+0x88] ;  /* 0x0000880001327983 */ /* 0x000ea80000100a00 */
[----:B------:R0:W2:Y:S01]  /*3600*/  LDG.E.U16 R65, [R8.64] ;  /* 0x0000000608417981 */ /* 0x0000a2000c1e1500 */
[----:B---3--:R-:W-:-:S03]  /*3610*/  IMAD.WIDE R10, R48, 0x2, R98 ;  /* 0x00000002300a7825 */ /* 0x008fc600078e0262 */
[----:B------:R1:W3:Y:S01]  /*3620*/  LDG.E.U16 R5, [R4.64] ;  /* 0x0000000604057981 */ /* 0x0002e2000c1e1500 */
[----:B------:R-:W-:Y:S02]  /*3630*/  FMUL R67, R67, c[0x0][0x188] ;  /* 0x0000620043437a20 */ /* 0x000fe40000400000 */
[C---:B0-----:R-:W-:Y:S02]  /*3640*/  IMAD.WIDE R8, R48.reuse, 0x2, R30 ;  /* 0x0000000230087825 */ /* 0x041fe400078e021e */
[----:B------:R0:W3:Y:S04]  /*3650*/  LDG.E.U16 R31, [R10.64] ;  /* 0x000000060a1f7981 */ /* 0x0000e8000c1e1500 */
[----:B-1----:R4:W3:Y:S01]  /*3660*/  LDG.E.U16 R4, [R8.64] ;  /* 0x0000000608047981 */ /* 0x0028e2000c1e1500 */
[----:B0-----:R-:W-:-:S05]  /*3670*/  IMAD.WIDE R10, R48, 0x2, R54 ;  /* 0x00000002300a7825 */ /* 0x001fca00078e0236 */
[----:B------:R0:W3:Y:S01]  /*3680*/  LDG.E.U16 R54, [R10.64] ;  /* 0x000000060a367981 */ /* 0x0000e2000c1e1500 */
[----:B------:R-:W-:Y:S02]  /*3690*/  FMUL R55, R75, c[0x0][0x188] ;  /* 0x000062004b377a20 */ /* 0x000fe40000400000 */
[----:B------:R-:W-:Y:S02]  /*36a0*/  FMUL R49, R80, c[0x0][0x188] ;  /* 0x0000620050317a20 */ /* 0x000fe40000400000 */
[----:B------:R-:W-:Y:S02]  /*36b0*/  FMUL R89, R89, c[0x0][0x188] ;  /* 0x0000620059597a20 */ /* 0x000fe40000400000 */
[----:B------:R-:W-:Y:S02]  /*36c0*/  FMUL R91, R91, c[0x0][0x188] ;  /* 0x000062005b5b7a20 */ /* 0x000fe40000400000 */
[----:B------:R-:W-:Y:S02]  /*36d0*/  FMUL R104, R104, c[0x0][0x188] ;  /* 0x0000620068687a20 */ /* 0x000fe40000400000 */
[----:B------:R-:W-:-:S02]  /*36e0*/  FMUL R120, R120, c[0x0][0x188] ;  /* 0x0000620078787a20 */ /* 0x000fc40000400000 */
[----:B------:R-:W-:Y:S02]  /*36f0*/  FMUL R121, R121, c[0x0][0x188] ;  /* 0x0000620079797a20 */ /* 0x000fe40000400000 */
[----:B------:R-:W-:Y:S02]  /*3700*/  FMUL R32, R32, c[0x0][0x188] ;  /* 0x0000620020207a20 */ /* 0x000fe40000400000 */
[----:B------:R-:W-:Y:S02]  /*3710*/  FMUL R44, R44, c[0x0][0x188] ;  /* 0x000062002c2c7a20 */ /* 0x000fe40000400000 */
[----:B------:R-:W-:Y:S02]  /*3720*/  FMUL R33, R33, c[0x0][0x188] ;  /* 0x0000620021217a20 */ /* 0x000fe40000400000 */
[----:B------:R-:W-:Y:S02]  /*3730*/  FMUL R88, R88, c[0x0][0x188] ;  /* 0x0000620058587a20 */ /* 0x000fe40000400000 */
[----:B------:R-:W-:-:S02]  /*3740*/  FMUL R90, R90, c[0x0][0x188] ;  /* 0x000062005a5a7a20 */ /* 0x000fc40000400000 */
[----:B------:R-:W-:Y:S01]  /*3750*/  FMUL R99, R106, c[0x0][0x188] ;  /* 0x000062006a637a20 */ /* 0x000fe20000400000 */
[----:B------:R1:W-:Y:S01]  /*3760*/  STL [R1+0x18c], R3 ;  /* 0x00018c0301007387 */ /* 0x0003e20000100800 */
[----:B------:R-:W-:Y:S02]  /*3770*/  FMUL R122, R122, c[0x0][0x188] ;  /* 0x000062007a7a7a20 */ /* 0x000fe40000400000 */
[----:B------:R-:W-:Y:S02]  /*3780*/  FMUL R123, R123, c[0x0][0x188] ;  /* 0x000062007b7b7a20 */ /* 0x000fe40000400000 */
[----:B------:R-:W-:Y:S02]  /*3790*/  FMUL R34, R34, c[0x0][0x188] ;  /* 0x0000620022227a20 */ /* 0x000fe40000400000 */
[----:B------:R-:W-:Y:S02]  /*37a0*/  FMUL R35, R35, c[0x0][0x188] ;  /* 0x0000620023237a20 */ /* 0x000fe40000400000 */
[----:B----4-:R-:W-:-:S05]  /*37b0*/  IMAD.WIDE R8, R48, 0x2, R96 ;  /* 0x0000000230087825 */ /* 0x010fca00078e0260 */
[----:B------:R2:W4:Y:S02]  /*37c0*/  LDG.E.U16 R30, [R8.64] ;  /* 0x00000006081e7981 */ /* 0x000524000c1e1500 */
[----:B--2---:R-:W-:-:S04]  /*37d0*/  IMAD.WIDE R8, R48, 0x2, R52 ;  /* 0x0000000230087825 */ /* 0x004fc800078e0234 */
[C---:B------:R-:W-:Y:S02]  /*37e0*/  IMAD.WIDE R56, R48.reuse, 0x2, R56 ;  /* 0x0000000230387825 */ /* 0x040fe400078e0238 */
[----:B------:R2:W3:Y:S02]  /*37f0*/  LDG.E.U16 R9, [R8.64] ;  /* 0x0000000608097981 */ /* 0x0004e4000c1e1500 */
[C---:B------:R-:W-:Y:S02]  /*3800*/  IMAD.WIDE R28, R48.reuse, 0x2, R28 ;  /* 0x00000002301c7825 */ /* 0x040fe400078e021c */
[----:B------:R1:W3:Y:S02]  /*3810*/  LDG.E.U16 R56, [R56.64] ;  /* 0x0000000638387981 */ /* 0x0002e4000c1e1500 */
[----:B0-----:R-:W-:Y:S02]  /*3820*/  IMAD.WIDE R10, R48, 0x2, R50 ;  /* 0x00000002300a7825 */ /* 0x001fe400078e0232 */
[----:B------:R0:W3:Y:S02]  /*3830*/  LDG.E.U16 R28, [R28.64] ;  /* 0x000000061c1c7981 */ /* 0x0000e4000c1e1500 */
[----:B------:R-:W-:Y:S01]  /*3840*/  IMAD.X R48, RZ, RZ, R2, P0 ;  /* 0x000000ffff307224 */ /* 0x000fe200000e0602 */
[----:B--2---:R-:W-:Y:S01]  /*3850*/  FSEL R8, R67, -INF , !P2 ;  /* 0xff80000043087808 */ /* 0x004fe20005000000 */
[----:B------:R-:W-:Y:S01]  /*3860*/  FMUL R53, R72, c[0x0][0x188] ;  /* 0x0000620048357a20 */ /* 0x000fe20000400000 */
[----:B------:R2:W3:Y:S02]  /*3870*/  LDG.E.U16 R10, [R10.64] ;  /* 0x000000060a0a7981 */ /* 0x0004e4000c1e1500 */
[----:B------:R-:W-:-:S02]  /*3880*/  ISETP.GT.U32.AND.EX P6, PT, R48, RZ, PT, P6 ;  /* 0x000000ff3000720c */ /* 0x000fc40003fc4160 */
[----:B0-----:R-:W-:Y:S01]  /*3890*/  IADD3 R29, P2, R0, 0x18, RZ ;  /* 0x00000018001d7810 */ /* 0x001fe20007f5e0ff */
[----:B------:R-:W-:Y:S01]  /*38a0*/  FMUL R52, R73, c[0x0][0x188] ;  /* 0x0000620049347a20 */ /* 0x000fe20000400000 */
[----:B------:R-:W-:Y:S01]  /*38b0*/  FSEL R53, R53, -INF , !P6 ;  /* 0xff80000035357808 */ /* 0x000fe20007000000 */
[----:B--2---:R-:W-:Y:S01]  /*38c0*/  IMAD.X R11, RZ, RZ, R2, P4 ;  /* 0x000000ffff0b7224 */ /* 0x004fe200020e0602 */
[C---:B------:R-:W-:Y:S01]  /*38d0*/  ISETP.GT.U32.AND P0, PT, R29.reuse, R3, PT ;  /* 0x000000031d00720c */ /* 0x040fe20003f04070 */
[----:B-1----:R-:W-:Y:S01]  /*38e0*/  FMUL R57, R74, c[0x0][0x188] ;  /* 0x000062004a397a20 */ /* 0x002fe20000400000 */
[----:B------:R-:W-:Y:S02]  /*38f0*/  ISETP.GT.U32.AND P4, PT, R29, R125, PT ;  /* 0x0000007d1d00720c */ /* 0x000fe40003f84070 */
[----:B------:R-:W-:Y:S01]  /*3900*/  IADD3 R29, P6, R0, 0x19, RZ ;  /* 0x00000019001d7810 */ /* 0x000fe20007fde0ff */
[----:B------:R-:W-:Y:S01]  /*3910*/  BAR.SYNC.DEFER_BLOCKING 0x0 ;  /* 0x0000000000007b1d */ /* 0x000fe20000010000 */
[----:B------:R-:W-:-:S02]  /*3920*/  ISETP.GT.U32.AND.EX P3, PT, R48, RZ, PT, P3 ;  /* 0x000000ff3000720c */ /* 0x000fc40003f64130 */
[C---:B------:R-:W-:Y:S02]  /*3930*/  ISETP.GT.U32.AND.EX P1, PT, R11.reuse, RZ, PT, P1 ;  /* 0x000000ff0b00720c */ /* 0x040fe40003f24110 */
[----:B------:R-:W-:Y:S01]  /*3940*/  ISETP.GT.U32.AND.EX P5, PT, R11, RZ, PT, P5 ;  /* 0x000000ff0b00720c */ /* 0x000fe20003fa4150 */
[----:B------:R-:W-:Y:S01]  /*3950*/  IMAD.X R48, RZ, RZ, R2, P6 ;  /* 0x000000ffff307224 */ /* 0x000fe200030e0602 */
[----:B------:R-:W-:Y:S02]  /*3960*/  IADD3.X R11, RZ, R2, RZ, P2, !PT ;  /* 0x00000002ff0b7210 */ /* 0x000fe400017fe4ff */
[----:B------:R-:W-:Y:S02]  /*3970*/  FSEL R57, R57, -INF , !P3 ;  /* 0xff80000039397808 */ /* 0x000fe40005800000 */
[----:B------:R-:W-:Y:S01]  /*3980*/  FSEL R52, R52, -INF , !P1 ;  /* 0xff80000034347808 */ /* 0x000fe20004800000 */
[----:B------:R-:W-:Y:S01]  /*3990*/  FMUL R51, R82, c[0x0][0x188] ;  /* 0x0000620052337a20 */ /* 0x000fe20000400000 */
[----:B------:R-:W-:-:S02]  /*39a0*/  ISETP.GT.U32.AND P3, PT, R29, R3, PT ;  /* 0x000000031d00720c */ /* 0x000fc40003f64070 */
[----:B------:R-:W-:Y:S02]  /*39b0*/  ISETP.GT.U32.AND P1, PT, R29, R125, PT ;  /* 0x0000007d1d00720c */ /* 0x000fe40003f24070 */
[----:B------:R-:W-:Y:S02]  /*39c0*/  ISETP.GT.U32.AND.EX P4, PT, R11, RZ, PT, P4 ;  /* 0x000000ff0b00720c */ /* 0x000fe40003f84140 */
[----:B------:R-:W-:Y:S02]  /*39d0*/  LOP3.LUT R29, R0, 0x21, RZ, 0xfc, !PT ;  /* 0x00000021001d7812 */ /* 0x000fe400078efcff */
[C---:B------:R-:W-:Y:S02]  /*39e0*/  ISETP.GT.U32.AND.EX P3, PT, R48.reuse, RZ, PT, P3 ;  /* 0x000000ff3000720c */ /* 0x040fe40003f64130 */
[----:B------:R-:W-:Y:S01]  /*39f0*/  ISETP.GT.U32.AND.EX P1, PT, R48, RZ, PT, P1 ;  /* 0x000000ff3000720c */ /* 0x000fe20003f24110 */
[----:B------:R-:W-:Y:S01]  /*3a00*/  FMUL R48, R81, c[0x0][0x188] ;  /* 0x0000620051307a20 */ /* 0x000fe20000400000 */
[----:B------:R-:W-:-:S02]  /*3a10*/  FSEL R55, R55, -INF , !P5 ;  /* 0xff80000037377808 */ /* 0x000fc40006800000 */
[----:B------:R-:W-:Y:S02]  /*3a20*/  ISETP.GT.U32.AND.EX P0, PT, R11, RZ, PT, P0 ;  /* 0x000000ff0b00720c */ /* 0x000fe40003f04100 */
[----:B------:R-:W-:Y:S02]  /*3a30*/  FSEL R51, R51, -INF , !P4 ;  /* 0xff80000033337808 */ /* 0x000fe40006000000 */
[C---:B------:R-:W-:Y:S02]  /*3a40*/  ISETP.GT.U32.AND P5, PT, R29.reuse, R125, PT ;  /* 0x0000007d1d00720c */ /* 0x040fe40003fa4070 */
[----:B------:R-:W-:Y:S02]  /*3a50*/  ISETP.GT.U32.AND P2, PT, R29, R3, PT ;  /* 0x000000031d00720c */ /* 0x000fe40003f44070 */
[C---:B------:R-:W-:Y:S02]  /*3a60*/  IADD3 R11, P4, R0.reuse, 0x8, RZ ;  /* 0x00000008000b7810 */ /* 0x040fe40007f9e0ff */
[----:B------:R-:W-:Y:S01]  /*3a70*/  LOP3.LUT R29, R0, 0x28, RZ, 0xfc, !PT ;  /* 0x00000028001d7812 */ /* 0x000fe200078efcff */
[----:B------:R-:W-:Y:S01]  /*3a80*/  FMUL R50, R83, c[0x0][0x188] ;  /* 0x0000620053327a20 */ /* 0x000fe20000400000 */
[----:B------:R-:W-:-:S02]  /*3a90*/  FSEL R48, R48, -INF , !P3 ;  /* 0xff80000030307808 */ /* 0x000fc40005800000 */
[----:B------:R-:W-:Y:S02]  /*3aa0*/  FSEL R49, R49, -INF , !P0 ;  /* 0xff80000031317808 */ /* 0x000fe40004000000 */
[----:B------:R-:W-:Y:S02]  /*3ab0*/  ISETP.GT.U32.AND P3, PT, R11, R3, PT ;  /* 0x000000030b00720c */ /* 0x000fe40003f64070 */
[C---:B------:R-:W-:Y:S02]  /*3ac0*/  ISETP.GT.U32.AND P0, PT, R29.reuse, R125, PT ;  /* 0x0000007d1d00720c */ /* 0x040fe40003f04070 */
[----:B------:R-:W-:Y:S01]  /*3ad0*/  ISETP.GT.U32.AND P6, PT, R29, R3, PT ;  /* 0x000000031d00720c */ /* 0x000fe20003fc4070 */
[----:B------:R-:W-:Y:S01]  /*3ae0*/  IMAD.X R29, RZ, RZ, R2, P4 ;  /* 0x000000ffff1d7224 */ /* 0x000fe200020e0602 */
[----:B------:R-:W-:Y:S02]  /*3af0*/  LOP3.LUT R11, R0, 0x29, RZ, 0xfc, !PT ;  /* 0x00000029000b7812 */ /* 0x000fe400078efcff */
[----:B------:R-:W-:-:S02]  /*3b00*/  FSEL R50, R50, -INF , !P1 ;  /* 0xff80000032327808 */ /* 0x000fc40004800000 */
[C---:B------:R-:W-:Y:S02]  /*3b10*/  ISETP.GT.U32.AND P4, PT, R11.reuse, R125, PT ;  /* 0x0000007d0b00720c */ /* 0x040fe40003f84070 */
[----:B------:R-:W-:Y:S01]  /*3b20*/  ISETP.GT.U32.AND P1, PT, R11, R3, PT ;  /* 0x000000030b00720c */ /* 0x000fe20003f24070 */
[----:B------:R-:W-:Y:S01]  /*3b30*/  FMUL R11, R64, c[0x0][0x188] ;  /* 0x00006200400b7a20 */ /* 0x000fe20000400000 */
[----:B------:R-:W-:Y:S02]  /*3b40*/  ISETP.GT.U32.AND.EX P3, PT, R29, RZ, PT, P3 ;  /* 0x000000ff1d00720c */ /* 0x000fe40003f64130 */
[----:B------:R-:W-:Y:S02]  /*3b50*/  ISETP.GT.U32.AND.EX P2, PT, R2, RZ, PT, P2 ;  /* 0x000000ff0200720c */ /* 0x000fe40003f44120 */
[----:B------:R-:W-:Y:S02]  /*3b60*/  LOP3.LUT R29, R0, 0x30, RZ, 0xfc, !PT ;  /* 0x00000030001d7812 */ /* 0x000fe400078efcff */
[----:B------:R-:W-:-:S02]  /*3b70*/  FSEL R11, R11, -INF , !P3 ;  /* 0xff8000000b0b7808 */ /* 0x000fc40005800000 */
[----:B------:R-:W-:Y:S02]  /*3b80*/  FSEL R71, R89, -INF , !P2 ;  /* 0xff80000059477808 */ /* 0x000fe40005000000 */
[C---:B------:R-:W-:Y:S02]  /*3b90*/  ISETP.GT.U32.AND P3, PT, R29.reuse, R125, PT ;  /* 0x0000007d1d00720c */ /* 0x040fe40003f64070 */
[----:B------:R-:W-:Y:S02]  /*3ba0*/  ISETP.GT.U32.AND P2, PT, R29, R3, PT ;  /* 0x000000031d00720c */ /* 0x000fe40003f44070 */
[C---:B------:R-:W-:Y:S02]  /*3bb0*/  ISETP.GT.U32.AND.EX P5, PT, R2.reuse, RZ, PT, P5 ;  /* 0x000000ff0200720c */ /* 0x040fe40003fa4150 */
[----:B------:R-:W-:Y:S02]  /*3bc0*/  ISETP.GT.U32.AND.EX P6, PT, R2, RZ, PT, P6 ;  /* 0x000000ff0200720c */ /* 0x000fe40003fc4160 */
[----:B------:R-:W-:-:S02]  /*3bd0*/  LOP3.LUT R29, R0, 0x31, RZ, 0xfc, !PT ;  /* 0x00000031001d7812 */ /* 0x000fc400078efcff */
[----:B------:R-:W-:Y:S02]  /*3be0*/  FSEL R97, R91, -INF , !P5 ;  /* 0xff8000005b617808 */ /* 0x000fe40006800000 */
[----:B------:R-:W-:Y:S02]  /*3bf0*/  FSEL R112, R104, -INF , !P6 ;  /* 0xff80000068707808 */ /* 0x000fe40007000000 */
[C---:B------:R-:W-:Y:S02]  /*3c00*/  ISETP.GT.U32.AND P5, PT, R29.reuse, R125, PT ;  /* 0x0000007d1d00720c */ /* 0x040fe40003fa4070 */
[----:B------:R-:W-:Y:S02]  /*3c10*/  ISETP.GT.U32.AND P6, PT, R29, R3, PT ;  /* 0x000000031d00720c */ /* 0x000fe40003fc4070 */
[----:B------:R-:W-:Y:S02]  /*3c20*/  ISETP.GT.U32.AND.EX P2, PT, R2, RZ, PT, P2 ;  /* 0x000000ff0200720c */ /* 0x000fe40003f44120 */
[----:B------:R-:W-:Y:S01]  /*3c30*/  LOP3.LUT R29, R0, 0x38, RZ, 0xfc, !PT ;  /* 0x00000038001d7812 */ /* 0x000fe200078efcff */
[----:B------:R-:W-:Y:S01]  /*3c40*/  FMUL R104, R105, c[0x0][0x188] ;  /* 0x0000620069687a20 */ /* 0x000fe20000400000 */
[----:B------:R-:W-:-:S02]  /*3c50*/  FSEL R120, R120, -INF , !P2 ;  /* 0xff80000078787808 */ /* 0x000fc40005000000 */
[C---:B------:R-:W-:Y:S02]  /*3c60*/  ISETP.GT.U32.AND P2, PT, R29.reuse, R3, PT ;  /* 0x000000031d00720c */ /* 0x040fe40003f44070 */
[C---:B------:R-:W-:Y:S02]  /*3c70*/  ISETP.GT.U32.AND.EX P1, PT, R2.reuse, RZ, PT, P1 ;  /* 0x000000ff0200720c */ /* 0x040fe40003f24110 */
[C---:B------:R-:W-:Y:S02]  /*3c80*/  ISETP.GT.U32.AND.EX P6, PT, R2.reuse, RZ, PT, P6 ;  /* 0x000000ff0200720c */ /* 0x040fe40003fc4160 */
[----:B------:R-:W-:Y:S02]  /*3c90*/  ISETP.GT.U32.AND.EX P2, PT, R2, RZ, PT, P2 ;  /* 0x000000ff0200720c */ /* 0x000fe40003f44120 */
[----:B------:R-:W-:Y:S02]  /*3ca0*/  FSEL R104, R104, -INF , !P1 ;  /* 0xff80000068687808 */ /* 0x000fe40004800000 */
[----:B------:R-:W-:Y:S01]  /*3cb0*/  ISETP.GT.U32.AND P1, PT, R29, R125, PT ;  /* 0x0000007d1d00720c */ /* 0x000fe20003f24070 */
[----:B------:R-:W-:Y:S01]  /*3cc0*/  FMUL R29, R66, c[0x0][0x188] ;  /* 0x00006200421d7a20 */ /* 0x000fe20000400000 */
[----:B------:R-:W-:-:S02]  /*3cd0*/  FSEL R67, R121, -INF , !P6 ;  /* 0xff80000079437808 */ /* 0x000fc40007000000 */
[-C--:B------:R-:W-:Y:S02]  /*3ce0*/  ISETP.GT.U32.AND P6, PT, R0, R3.reuse, PT ;  /* 0x000000030000720c */ /* 0x080fe40003fc4070 */
[----:B------:R-:W-:Y:S02]  /*3cf0*/  FSEL R66, R32, -INF , !P2 ;  /* 0xff80000020427808 */ /* 0x000fe40005000000 */
[----:B------:R-:W-:Y:S01]  /*3d00*/  ISETP.GE.U32.AND P2, PT, R0, R3, PT ;  /* 0x000000030000720c */ /* 0x000fe20003f46070 */
[----:B------:R-:W-:Y:S01]  /*3d10*/  FMUL R64, R45, c[0x0][0x188] ;  /* 0x000062002d407a20 */ /* 0x000fe20000400000 */
[C---:B------:R-:W-:Y:S02]  /*3d20*/  ISETP.GT.U32.AND.EX P6, PT, R2.reuse, RZ, PT, P6 ;  /* 0x000000ff0200720c */ /* 0x040fe40003fc4160 */
[----:B------:R-:W-:Y:S02]  /*3d30*/  ISETP.GE.U32.AND.EX P2, PT, R2, RZ, PT, P2 ;  /* 0x000000ff0200720c */ /* 0x000fe40003f46120 */
[----:B------:R-:W-:Y:S01]  /*3d40*/  FSEL R45, R44, -INF , !P6 ;  /* 0xff8000002c2d7808 */ /* 0x000fe20007000000 */
[----:B------:R-:W-:Y:S01]  /*3d50*/  FMUL R44, R46, c[0x0][0x188] ;  /* 0x000062002e2c7a20 */ /* 0x000fe20000400000 */
[----:B------:R-:W-:-:S02]  /*3d60*/  FSEL R29, R29, -INF , !P6 ;  /* 0xff8000001d1d7808 */ /* 0x000fc40007000000 */
[----:B------:R-:W-:Y:S02]  /*3d70*/  FSEL R46, R64, -INF , !P2 ;  /* 0xff800000402e7808 */ /* 0x000fe40005000000 */
[CC--:B------:R-:W-:Y:S02]  /*3d80*/  ISETP.GT.U32.AND P6, PT, R0.reuse, R125.reuse, PT ;  /* 0x0000007d0000720c */ /* 0x0c0fe40003fc4070 */
[----:B------:R-:W-:Y:S01]  /*3d90*/  ISETP.GE.U32.AND P2, PT, R0, R125, PT ;  /* 0x0000007d0000720c */ /* 0x000fe20003f46070 */
[----:B------:R-:W-:Y:S01]  /*3da0*/  FMUL R32, R47, c[0x0][0x188] ;  /* 0x000062002f207a20 */ /* 0x000fe20000400000 */
[C---:B------:R-:W-:Y:S02]  /*3db0*/  ISETP.GT.U32.AND.EX P6, PT, R2.reuse, RZ, PT, P6 ;  /* 0x000000ff0200720c */ /* 0x040fe40003fc4160 */
[----:B------:R-:W-:Y:S02]  /*3dc0*/  ISETP.GE.U32.AND.EX P2, PT, R2, RZ, PT, P2 ;  /* 0x000000ff0200720c */ /* 0x000fe40003f46120 */
[----:B------:R-:W-:-:S02]  /*3dd0*/  LOP3.LUT R47, R0, 0x39, RZ, 0xfc, !PT ;  /* 0x00000039002f7812 */ /* 0x000fc400078efcff */
[----:B------:R-:W-:Y:S02]  /*3de0*/  FSEL R44, R44, -INF , !P6 ;  /* 0xff8000002c2c7808 */ /* 0x000fe40007000000 */
[----:B------:R-:W-:Y:S02]  /*3df0*/  FSEL R32, R32, -INF , !P2 ;  /* 0xff80000020207808 */ /* 0x000fe40005000000 */
[C---:B------:R-:W-:Y:S02]  /*3e00*/  ISETP.GT.U32.AND P6, PT, R47.reuse, R3, PT ;  /* 0x000000032f00720c */ /* 0x040fe40003fc4070 */
[----:B------:R-:W-:Y:S02]  /*3e10*/  ISETP.GT.U32.AND P2, PT, R47, R125, PT ;  /* 0x0000007d2f00720c */ /* 0x000fe40003f44070 */
[----:B------:R-:W-:-:S04]  /*3e20*/  FMNMX R47, R45, R46, !PT ;  /* 0x0000002e2d2f7209 */ /* 0x000fc80007800000 */
[----:B------:R-:W-:Y:S02]  /*3e30*/  FMNMX R47, R11, R47, !PT ;  /* 0x0000002f0b2f7209 */ /* 0x000fe40007800000 */
[----:B------:R-:W-:Y:S02]  /*3e40*/  ISETP.GT.U32.AND.EX P6, PT, R2, RZ, PT, P6 ;  /* 0x000000ff0200720c */ /* 0x000fe40003fc4160 */
[----:B------:R-:W-:Y:S02]  /*3e50*/  FMNMX R47, R7, R47, !PT ;  /* 0x0000002f072f7209 */ /* 0x000fe40007800000 */
[----:B------:R-:W-:Y:S02]  /*3e60*/  LOP3.LUT R0, R0, 0x20, RZ, 0xfc, !PT ;  /* 0x0000002000007812 */ /* 0x000fe400078efcff */
[----:B------:R-:W-:Y:S02]  /*3e70*/  FMNMX R47, R53, R47, !PT ;  /* 0x0000002f352f7209 */ /* 0x000fe40007800000 */
[----:B------:R-:W-:-:S02]  /*3e80*/  FSEL R98, R33, -INF , !P6 ;  /* 0xff80000021627808 */ /* 0x000fc40007000000 */
[----:B------:R-:W-:Y:S02]  /*3e90*/  ISETP.GT.U32.AND P6, PT, R0, R3, PT ;  /* 0x000000030000720c */ /* 0x000fe40003fc4070 */
[----:B------:R-:W-:Y:S02]  /*3ea0*/  FMNMX R47, R52, R47, !PT ;  /* 0x0000002f342f7209 */ /* 0x000fe40007800000 */
[----:B------:R-:W-:Y:S02]  /*3eb0*/  ISETP.GT.U32.AND.EX P6, PT, R2, RZ, PT, P6 ;  /* 0x000000ff0200720c */ /* 0x000fe40003fc4160 */
[----:B------:R-:W-:Y:S02]  /*3ec0*/  FMNMX R47, R49, R47, !PT ;  /* 0x0000002f312f7209 */ /* 0x000fe40007800000 */
[----:B------:R-:W-:Y:S02]  /*3ed0*/  FSEL R96, R88, -INF , !P6 ;  /* 0xff80000058607808 */ /* 0x000fe40007000000 */
[----:B------:R-:W-:-:S02]  /*3ee0*/  ISETP.GT.U32.AND P6, PT, R0, R125, PT ;  /* 0x0000007d0000720c */ /* 0x000fc40003fc4070 */
[----:B------:R-:W-:Y:S02]  /*3ef0*/  FMNMX R0, R48, R47, !PT ;  /* 0x0000002f30007209 */ /* 0x000fe40007800000 */
[----:B------:R-:W-:Y:S02]  /*3f00*/  FMNMX R33, R44, R32, !PT ;  /* 0x000000202c217209 */ /* 0x000fe40007800000 */
[----:B------:R-:W-:Y:S02]  /*3f10*/  FMNMX R0, R96, R0, !PT ;  /* 0x0000000060007209 */ /* 0x000fe40007800000 */
[----:B------:R-:W-:Y:S02]  /*3f20*/  FMNMX R33, R29, R33, !PT ;  /* 0x000000211d217209 */ /* 0x000fe40007800000 */
[----:B------:R-:W-:Y:S02]  /*3f30*/  FMNMX R0, R71, R0, !PT ;  /* 0x0000000047007209 */ /* 0x000fe40007800000 */
[----:B------:R-:W-:-:S02]  /*3f40*/  FMNMX R33, R8, R33, !PT ;  /* 0x0000002108217209 */ /* 0x000fc40007800000 */
[----:B------:R-:W-:Y:S02]  /*3f50*/  FMNMX R0, R112, R0, !PT ;  /* 0x0000000070007209 */ /* 0x000fe40007800000 */
[----:B------:R-:W-:Y:S02]  /*3f60*/  FMNMX R33, R57, R33, !PT ;  /* 0x0000002139217209 */ /* 0x000fe40007800000 */
[----:B------:R-:W-:Y:S02]  /*3f70*/  FMNMX R0, R104, R0, !PT ;  /* 0x0000000068007209 */ /* 0x000fe40007800000 */
[----:B------:R-:W-:Y:S02]  /*3f80*/  FMNMX R33, R55, R33, !PT ;  /* 0x0000002137217209 */ /* 0x000fe40007800000 */
[----:B------:R-:W-:Y:S02]  /*3f90*/  FMNMX R0, R120, R0, !PT ;  /* 0x0000000078007209 */ /* 0x000fe40007800000 */
[----:B------:R-:W-:-:S02]  /*3fa0*/  ISETP.GT.U32.AND.EX P6, PT, R2, RZ, PT, P6 ;  /* 0x000000ff0200720c */ /* 0x000fc40003fc4160 */
[----:B------:R-:W-:Y:S01]  /*3fb0*/  FMNMX R33, R51, R33, !PT ;  /* 0x0000002133217209 */ /* 0x000fe20007800000 */
[----:B------:R-:W-:Y:S01]  /*3fc0*/  IMAD.MOV.U32 R64, RZ, RZ, R97 ;  /* 0x000000ffff407224 */ /* 0x000fe200078e0061 */
[----:B------:R-:W-:Y:S02]  /*3fd0*/  FMNMX R0, R67, R0, !PT ;  /* 0x0000000043007209 */ /* 0x000fe40007800000 */
[----:B------:R-:W-:Y:S02]  /*3fe0*/  FSEL R97, R90, -INF , !P6 ;  /* 0xff8000005a617808 */ /* 0x000fe40007000000 */
[----:B------:R-:W-:Y:S02]  /*3ff0*/  FMNMX R33, R50, R33, !PT ;  /* 0x0000002132217209 */ /* 0x000fe40007800000 */
[----:B------:R-:W-:Y:S02]  /*4000*/  FMNMX R0, R66, R0, !PT ;  /* 0x0000000042007209 */ /* 0x000fe40007800000 */
[----:B------:R-:W-:-:S02]  /*4010*/  ISETP.GT.U32.AND.EX P0, PT, R2, RZ, PT, P0 ;  /* 0x000000ff0200720c */ /* 0x000fc40003f04100 */
[----:B------:R-:W-:Y:S01]  /*4020*/  FMNMX R33, R97, R33, !PT ;  /* 0x0000002161217209 */ /* 0x000fe20007800000 */
[----:B------:R0:W-:Y:S01]  /*4030*/  STL [R1+0x7c], R98 ;  /* 0x00007c6201007387 */ /* 0x0001e20000100800 */
[----:B------:R-:W-:Y:S02]  /*4040*/  FMNMX R0, R98, R0, !PT ;  /* 0x0000000062007209 */ /* 0x000fe40007800000 */
[----:B------:R-:W-:Y:S01]  /*4050*/  ISETP.GT.U32.AND.EX P4, PT, R2, RZ, PT, P4 ;  /* 0x000000ff0200720c */ /* 0x000fe20003f84140 */
[----:B------:R-:W2:Y:S01]  /*4060*/  LDL.LU R3, [R1+0x38] ;  /* 0x0000380001037983 */ /* 0x000ea20000300800 */
[----:B------:R-:W-:Y:S02]  /*4070*/  FSEL R99, R99, -INF , !P0 ;  /* 0xff80000063637808 */ /* 0x000fe40004000000 */
[----:B------:R-:W-:Y:S01]  /*4080*/  FMNMX R33, R64, R33, !PT ;  /* 0x0000002140217209 */ /* 0x000fe20007800000 */
[----:B0-----:R-:W-:Y:S01]  /*4090*/  FMUL R98, R107, c[0x0][0x188] ;  /* 0x000062006b627a20 */ /* 0x001fe20000400000 */
[----:B------:R-:W-:-:S02]  /*40a0*/  ISETP.GT.U32.AND.EX P3, PT, R2, RZ, PT, P3 ;  /* 0x000000ff0200720c */ /* 0x000fc40003f64130 */
[----:B------:R-:W-:Y:S02]  /*40b0*/  FMNMX R33, R99, R33, !PT ;  /* 0x0000002163217209 */ /* 0x000fe40007800000 */
[----:B------:R-:W-:Y:S02]  /*40c0*/  FSEL R98, R98, -INF , !P4 ;  /* 0xff80000062627808 */ /* 0x000fe40006000000 */
[----:B------:R-:W-:Y:S02]  /*40d0*/  FSEL R47, R122, -INF , !P3 ;  /* 0xff8000007a2f7808 */ /* 0x000fe40005800000 */
[----:B------:R-:W-:Y:S02]  /*40e0*/  ISETP.GT.U32.AND.EX P5, PT, R2, RZ, PT, P5 ;  /* 0x000000ff0200720c */ /* 0x000fe40003fa4150 */
[----:B------:R-:W-:Y:S02]  /*40f0*/  FMNMX R33, R98, R33, !PT ;  /* 0x0000002162217209 */ /* 0x000fe40007800000 */
[----:B------:R-:W-:-:S02]  /*4100*/  ISETP.GT.U32.AND.EX P1, PT, R2, RZ, PT, P1 ;  /* 0x000000ff0200720c */ /* 0x000fc40003f24110 */
[----:B------:R-:W-:Y:S01]  /*4110*/  ISETP.GT.U32.AND.EX P2, PT, R2, RZ, PT, P2 ;  /* 0x000000ff0200720c */ /* 0x000fe20003f44120 */
[----:B------:R0:W-:Y:S01]  /*4120*/  STL [R1+0x78], R47 ;  /* 0x0000782f01007387 */ /* 0x0001e20000100800 */
[----:B------:R-:W-:Y:S02]  /*4130*/  FSEL R72, R123, -INF , !P5 ;  /* 0xff8000007b487808 */ /* 0x000fe40006800000 */
[----:B------:R-:W-:-:S03]  /*4140*/  FMNMX R33, R47, R33, !PT ;  /* 0x000000212f217209 */ /* 0x000fc60007800000 */
[----:B------:R-:W-:Y:S01]  /*4150*/  STL [R1+0x74], R72 ;  /* 0x0000744801007387 */ /* 0x000fe20000100800 */
[----:B0-----:R-:W-:Y:S02]  /*4160*/  FSEL R47, R34, -INF , !P1 ;  /* 0xff800000222f7808 */ /* 0x001fe40004800000 */
[----:B------:R-:W-:-:S03]  /*4170*/  FSEL R34, R35, -INF , !P2 ;  /* 0xff80000023227808 */ /* 0x000fc60005000000 */
[----:B------:R-:W-:Y:S04]  /*4180*/  STL [R1+0x70], R47 ;  /* 0x0000702f01007387 */ /* 0x000fe80000100800 */
[----:B------:R-:W-:Y:S04]  /*4190*/  STL [R1+0x6c], R34 ;  /* 0x00006c2201007387 */ /* 0x000fe80000100800 */
[----:B------:R-:W2:Y:S04]  /*41a0*/  LDL.LU R35, [R1+0x3c] ;  /* 0x00003c0001237983 */ /* 0x000ea80000300800 */
[----:B------:R-:W0:Y:S01]  /*41b0*/  SHFL.BFLY PT, R2, R0, 0x2, 0x1f ;  /* 0x0c401f0000027f89 */ /* 0x000e2200000e0000 */
[----:B------:R-:W-:-:S04]  /*41c0*/  FMNMX R33, R72, R33, !PT ;  /* 0x0000002148217209 */ /* 0x000fc80007800000 */
[----:B------:R-:W-:Y:S01]  /*41d0*/  FMNMX R33, R47, R33, !PT ;  /* 0x000000212f217209 */ /* 0x000fe20007800000 */
[----:B------:R-:W1:Y:S03]  /*41e0*/  S2R R115, SR_TID.X ;  /* 0x0000000000737919 */ /* 0x000e660000002100 */
[----:B------:R-:W-:-:S05]  /*41f0*/  FMNMX R33, R34, R33, !PT ;  /* 0x0000002122217209 */ /* 0x000fca0007800000 */
[----:B------:R-:W3:Y:S01]  /*4200*/  SHFL.BFLY PT, R34, R33, 0x2, 0x1f ;  /* 0x0c401f0021227f89 */ /* 0x000ee200000e0000 */
[----:B0-----:R-:W-:-:S05]  /*4210*/  FMNMX R2, R0, R2, !PT ;  /* 0x0000000200027209 */ /* 0x001fca0007800000 */
[----:B------:R-:W0:Y:S01]  /*4220*/  SHFL.BFLY PT, R0, R2, 0x1, 0x1f ;  /* 0x0c201f0002007f89 */ /* 0x000e2200000e0000 */
[C---:B-1----:R-:W-:Y:S02]  /*4230*/  LOP3.LUT R125, R115.reuse, 0x1ff, RZ, 0xc0, !PT ;  /* 0x000001ff737d7812 */ /* 0x042fe400078ec0ff */
[----:B------:R-:W-:-:S03]  /*4240*/  LOP3.LUT R74, R115, 0x1c0, RZ, 0xc0, !PT ;  /* 0x000001c0734a7812 */ /* 0x000fc600078ec0ff */
[----:B------:R-:W-:Y:S01]  /*4250*/  IMAD.SHL.U32 R73, R125, 0x2, RZ ;  /* 0x000000027d497824 */ /* 0x000fe200078e00ff */
[----:B------:R-:W-:Y:S02]  /*4260*/  SHF.R.U32.HI R74, RZ, 0x2, R74 ;  /* 0x00000002ff4a7819 */ /* 0x000fe4000001164a */
[----:B---3--:R-:W-:Y:S02]  /*4270*/  FMNMX R34, R33, R34, !PT ;  /* 0x0000002221227209 */ /* 0x008fe40007800000 */
[----:B------:R-:W-:-:S05]  /*4280*/  LOP3.LUT R73, R73, R74, RZ, 0x3c, !PT ;  /* 0x0000004a49497212 */ /* 0x000fca00078e3cff */
[----:B------:R-:W-:Y:S01]  /*4290*/  STS.U16 [R73+0x10000], R70 ;  /* 0x0100004649007388 */ /* 0x000fe20000000400 */
[----:B0-----:R-:W-:-:S03]  /*42a0*/  FMNMX R2, R2, R0, !PT ;  /* 0x0000000002027209 */ /* 0x001fc60007800000 */
[----:B------:R-:W0:Y:S04]  /*42b0*/  SHFL.BFLY PT, R0, R34, 0x1, 0x1f ;  /* 0x0c201f0022007f89 */ /* 0x000e2800000e0000 */
[----:B------:R-:W-:Y:S04]  /*42c0*/  STS.U16 [R73+0x10400], R69 ;  /* 0x0104004549007388 */ /* 0x000fe80000000400 */
[----:B------:R-:W-:Y:S04]  /*42d0*/  STS.U16 [R73+0x10800], R68 ;  /* 0x0108004449007388 */ /* 0x000fe80000000400 */
[----:B------:R-:W-:Y:S04]  /*42e0*/  STS.U16 [R73+0x10c00], R59 ;  /* 0x010c003b49007388 */ /* 0x000fe80000000400 */
[----:B------:R-:W-:Y:S04]  /*42f0*/  STS.U16 [R73+0x11000], R58 ;  /* 0x0110003a49007388 */ /* 0x000fe80000000400 */
[----:B------:R-:W-:Y:S04]  /*4300*/  STS.U16 [R73+0x11400], R5 ;  /* 0x0114000549007388 */ /* 0x000fe80000000400 */
[----:B------:R1:W-:Y:S04]  /*4310*/  STS.U16 [R73+0x11800], R6 ;  /* 0x0118000649007388 */ /* 0x0003e80000000400 */
[----:B------:R-:W-:Y:S04]  /*4320*/  STS.U16 [R73+0x11c00], R65 ;  /* 0x011c004149007388 */ /* 0x000fe80000000400 */
[----:B------:R-:W-:Y:S04]  /*4330*/  STS.U16 [R73+0x12000], R56 ;  /* 0x0120003849007388 */ /* 0x000fe80000000400 */
[----:B------:R-:W-:Y:S04]  /*4340*/  STS.U16 [R73+0x12400], R31 ;  /* 0x0124001f49007388 */ /* 0x000fe80000000400 */
[----:B------:R3:W-:Y:S04]  /*4350*/  STS.U16 [R73+0x12800], R4 ;  /* 0x0128000449007388 */ /* 0x0007e80000000400 */
[----:B----4-:R-:W-:Y:S04]  /*4360*/  STS.U16 [R73+0x12c00], R30 ;  /* 0x012c001e49007388 */ /* 0x010fe80000000400 */
[----:B------:R-:W-:Y:S04]  /*4370*/  STS.U16 [R73+0x13000], R54 ;  /* 0x0130003649007388 */ /* 0x000fe80000000400 */
[----:B------:R-:W-:Y:S04]  /*4380*/  STS.U16 [R73+0x13400], R28 ;  /* 0x0134001c49007388 */ /* 0x000fe80000000400 */
[----:B------:R-:W-:Y:S04]  /*4390*/  STS.U16 [R73+0x13800], R9 ;  /* 0x0138000949007388 */ /* 0x000fe80000000400 */
[----:B------:R-:W-:Y:S04]  /*43a0*/  STS.U16 [R73+0x13c00], R10 ;  /* 0x013c000a49007388 */ /* 0x000fe80000000400 */
[----:B------:R-:W-:Y:S01]  /*43b0*/  BAR.SYNC.DEFER_BLOCKING 0x0 ;  /* 0x0000000000007b1d */ /* 0x000fe20000010000 */
[----:B0-----:R-:W-:-:S02]  /*43c0*/  FMNMX R0, R34, R0, !PT ;  /* 0x0000000022007209 */ /* 0x001fc40007800000 */
[----:B------:R-:W-:-:S03]  /*43d0*/  MOV R70, R112 ;  /* 0x0000007000467202 */ /* 0x000fc60000000f00 */
[----:B------:R-:W-:Y:S04]  /*43e0*/  LDSM.16.M88.4 R80, [R124+0x11400] ;  /* 0x011400007c50783b */ /* 0x000fe80000000200 */
[----:B------:R-:W-:Y:S01]  /*43f0*/  LDSM.16.M88.4 R88, [R124+0x11800] ;  /* 0x011800007c58783b */ /* 0x000fe20000000200 */
[----:B--2---:R-:W-:-:S05]  /*4400*/  FMNMX R2, R2, R3, !PT ;  /* 0x0000000302027209 */ /* 0x004fca0007800000 */
[--C-:B------:R-:W-:Y:S02]  /*4410*/  FADD R7, R7, -R2.reuse ;  /* 0x8000000207077221 */ /* 0x100fe40000000000 */
[--C-:B------:R-:W-:Y:S02]  /*4420*/  FADD R11, R11, -R2.reuse ;  /* 0x800000020b0b7221 */ /* 0x100fe40000000000 */
[--C-:B------:R-:W-:Y:S02]  /*4430*/  FADD R45, R45, -R2.reuse ;  /* 0x800000022d2d7221 */ /* 0x100fe40000000000 */
[----:B------:R-:W-:Y:S02]  /*4440*/  FMUL R7, R7, 1.4426950216293334961 ;  /* 0x3fb8aa3b07077820 */ /* 0x000fe40000400000 */
[----:B------:R-:W-:Y:S02]  /*4450*/  FADD R46, R46, -R2 ;  /* 0x800000022e2e7221 */ /* 0x000fe40000000000 */
[----:B------:R-:W-:Y:S01]  /*4460*/  FMUL R11, R11, 1.4426950216293334961 ;  /* 0x3fb8aa3b0b0b7820 */ /* 0x000fe20000400000 */
[----:B-1----:R-:W-:Y:S01]  /*4470*/  MUFU.EX2 R6, R7 ;  /* 0x0000000700067308 */ /* 0x002fe20000000800 */
[----:B------:R-:W-:-:S02]  /*4480*/  FMUL R45, R45, 1.4426950216293334961 ;  /* 0x3fb8aa3b2d2d7820 */ /* 0x000fc40000400000 */
[----:B------:R-:W-:-:S05]  /*4490*/  FMUL R46, R46, 1.4426950216293334961 ;  /* 0x3fb8aa3b2e2e7820 */ /* 0x000fca0000400000 */
[----:B------:R-:W-:Y:S01]  /*44a0*/  MUFU.EX2 R122, R11 ;  /* 0x0000000b007a7308 */ /* 0x000fe20000000800 */
[----:B------:R-:W-:Y:S01]  /*44b0*/  FADD R5, -R2, R3 ;  /* 0x0000000302057221 */ /* 0x000fe20000000100 */
[----:B------:R-:W-:-:S05]  /*44c0*/  FMNMX R0, R0, R35, !PT ;  /* 0x0000002300007209 */ /* 0x000fca0007800000 */
[----:B------:R-:W-:-:S04]  /*44d0*/  FADD R8, R8, -R0 ;  /* 0x8000000008087221 */ /* 0x000fc80000000000 */
[----:B------:R-:W-:Y:S01]  /*44e0*/  FMUL R8, R8, 1.4426950216293334961 ;  /* 0x3fb8aa3b08087820 */ /* 0x000fe20000400000 */
[----:B------:R-:W0:Y:S01]  /*44f0*/  MUFU.EX2 R47, R45 ;  /* 0x0000002d002f7308 */ /* 0x000e220000000800 */
[----:B------:R-:W-:-:S07]  /*4500*/  FADD R44, R44, -R0 ;  /* 0x800000002c2c7221 */ /* 0x000fce0000000000 */
[----:B------:R1:W-:Y:S01]  /*4510*/  MUFU.EX2 R7, R8 ;  /* 0x0000000800077308 */ /* 0x0003e20000000800 */
[----:B------:R-:W-:Y:S01]  /*4520*/  FADD R32, R32, -R0 ;  /* 0x8000000020207221 */ /* 0x000fe20000000000 */
[----:B-1----:R-:W1:Y:S06]  /*4530*/  LDSM.16.M88.4 R8, [R124+0x10800] ;  /* 0x010800007c08783b */ /* 0x002e6c0000000200 */
[----:B------:R-:W2:Y:S01]  /*4540*/  MUFU.EX2 R72, R46 ;  /* 0x0000002e00487308 */ /* 0x000ea20000000800 */
[----:B------:R-:W-:Y:S02]  /*4550*/  FMUL R5, R5, 1.4426950216293334961 ;  /* 0x3fb8aa3b05057820 */ /* 0x000fe40000400000 */
[----:B---3--:R-:W-:-:S02]  /*4560*/  FADD R4, -R0, R35 ;  /* 0x0000002300047221 */ /* 0x008fc40000000100 */
[----:B------:R-:W-:Y:S02]  /*4570*/  FADD R29, R29, -R0 ;  /* 0x800000001d1d7221 */ /* 0x000fe40000000000 */
[----:B------:R-:W-:Y:S02]  /*4580*/  FMUL R44, R44, 1.4426950216293334961 ;  /* 0x3fb8aa3b2c2c7820 */ /* 0x000fe40000400000 */
[----:B------:R-:W-:Y:S01]  /*4590*/  FMUL R32, R32, 1.4426950216293334961 ;  /* 0x3fb8aa3b20207820 */ /* 0x000fe20000400000 */
[----:B------:R-:W3:Y:S01]  /*45a0*/  MUFU.EX2 R3, R5 ;  /* 0x0000000500037308 */ /* 0x000ee20000000800 */
[----:B------:R-:W-:Y:S02]  /*45b0*/  FMUL R4, R4, 1.4426950216293334961 ;  /* 0x3fb8aa3b04047820 */ /* 0x000fe40000400000 */
[----:B------:R-:W-:Y:S01]  /*45c0*/  FMUL R29, R29, 1.4426950216293334961 ;  /* 0x3fb8aa3b1d1d7820 */ /* 0x000fe20000400000 */
[----:B0-----:R-:W-:Y:S04]  /*45d0*/  STL [R1+0x60], R47 ;  /* 0x0000602f01007387 */ /* 0x001fe80000100800 */
[----:B------:R-:W0:Y:S01]  /*45e0*/  MUFU.EX2 R45, R44 ;  /* 0x0000002c002d7308 */ /* 0x000e220000000800 */
[----:B--2---:R-:W-:Y:S07]  /*45f0*/  STL [R1+0x5c], R72 ;  /* 0x00005c4801007387 */ /* 0x004fee0000100800 */
[----:B------:R-:W2:Y:S08]  /*4600*/  MUFU.EX2 R5, R32 ;  /* 0x0000002000057308 */ /* 0x000eb00000000800 */
[----:B------:R4:W0:Y:S08]  /*4610*/  MUFU.EX2 R125, R4 ;  /* 0x00000004007d7308 */ /* 0x0008300000000800 */
[----:B------:R0:W1:Y:S01]  /*4620*/  MUFU.EX2 R121, R29 ;  /* 0x0000001d00797308 */ /* 0x0000620000000800 */
[----:B----4-:R-:W-:Y:S01]  /*4630*/  F2FP.BF16.PACK_AB R4, R72, R47 ;  /* 0x0000002f4804723e */ /* 0x010fe200000010ff */
[----:B------:R4:W-:Y:S04]  /*4640*/  STL [R1+0x68], R6 ;  /* 0x0000680601007387 */ /* 0x0009e80000100800 */
[----:B------:R-:W1:Y:S01]  /*4650*/  LDSM.16.M88.4 R72, [R124+0x11000] ;  /* 0x011000007c48783b */ /* 0x000e620000000200 */
[----:B---3--:R-:W-:-:S03]  /*4660*/  FMUL R16, R3, R16 ;  /* 0x0000001003107220 */ /* 0x008fc60000400000 */
[----:B0-----:R-:W-:Y:S01]  /*4670*/  STL [R1+0x58], R45 ;  /* 0x0000582d01007387 */ /* 0x001fe20000100800 */
[----:B------:R-:W-:Y:S01]  /*4680*/  FMUL R17, R3, R17 ;  /* 0x0000001103117220 */ /* 0x000fe20000400000 */
[----:B----4-:R-:W-:Y:S02]  /*4690*/  F2FP.BF16.PACK_AB R6, R6, R122 ;  /* 0x0000007a0606723e */ /* 0x010fe400000010ff */
[----:B--2---:R0:W-:Y:S01]  /*46a0*/  STL [R1+0x54], R5 ;  /* 0x0000540501007387 */ /* 0x0041e20000100800 */
[C---:B------:R-:W-:Y:S02]  /*46b0*/  FMUL R18, R125.reuse, R18 ;  /* 0x000000127d127220 */ /* 0x040fe40000400000 */
[----:B------:R-:W-:Y:S01]  /*46c0*/  FMUL R19, R125, R19 ;  /* 0x000000137d137220 */ /* 0x000fe20000400000 */
[----:B------:R1:W-:Y:S04]  /*46d0*/  STL [R1+0x64], R7 ;  /* 0x0000640701007387 */ /* 0x0003e80000100800 */
[----:B------:R-:W2:Y:S01]  /*46e0*/  LDSM.16.M88.4 R32, [R124+0x10000] ;  /* 0x010000007c20783b */ /* 0x000ea20000000200 */
[----:B0-----:R-:W-:-:S03]  /*46f0*/  F2FP.BF16.PACK_AB R5, R5, R45 ;  /* 0x0000002d0505723e */ /* 0x001fc600000010ff */
[----:B------:R-:W0:Y:S01]  /*4700*/  LDSM.16.M88.4 R28, [R124+0x10400] ;  /* 0x010400007c1c783b */ /* 0x000e220000000200 */
[----:B-1----:R-:W-:Y:S01]  /*4710*/  F2FP.BF16.PACK_AB R7, R7, R121 ;  /* 0x000000790707723e */ /* 0x002fe200000010ff */
[--C-:B------:R-:W-:Y:S02]  /*4720*/  FADD R49, R49, -R2.reuse ;  /* 0x8000000231317221 */ /* 0x100fe40000000000 */
[----:B------:R-:W-:Y:S04]  /*4730*/  LDSM.16.M88.4 R44, [R124+0x10c00] ;  /* 0x010c00007c2c783b */ /* 0x000fe80000000200 */
[----:B------:R-:W-:Y:S07]  /*4740*/  HMMA.16816.F32.BF16 R16, R4, R8, R16 ;  /* 0x000000080410723c */ /* 0x000fee0000041810 */
[----:B------:R-:W-:-:S04]  /*4750*/  FADD R8, R48, -R2 ;  /* 0x8000000230087221 */ /* 0x000fc80000000000 */
[----:B------:R-:W-:Y:S02]  /*4760*/  FMUL R8, R8, 1.4426950216293334961 ;  /* 0x3fb8aa3b08087820 */ /* 0x000fe40000400000 */
[----:B------:R-:W-:Y:S02]  /*4770*/  FADD R51, R51, -R0 ;  /* 0x8000000033337221 */ /* 0x000fe40000000000 */
[----:B------:R1:W-:Y:S01]  /*4780*/  MUFU.EX2 R59, R8 ;  /* 0x00000008003b7308 */ /* 0x0003e20000000800 */
[----:B------:R-:W-:Y:S02]  /*4790*/  FADD R106, R53, -R2 ;  /* 0x80000002356a7221 */ /* 0x000fe40000000000 */
[----:B------:R-:W-:Y:S02]  /*47a0*/  FMUL R49, R49, 1.4426950216293334961 ;  /* 0x3fb8aa3b31317820 */ /* 0x000fe40000400000 */
[C---:B------:R-:W-:Y:S02]  /*47b0*/  FMUL R24, R3.reuse, R24 ;  /* 0x0000001803187220 */ /* 0x040fe40000400000 */
[----:B------:R-:W-:-:S02]  /*47c0*/  FMUL R25, R3, R25 ;  /* 0x0000001903197220 */ /* 0x000fc40000400000 */
[----:B-1----:R-:W-:Y:S02]  /*47d0*/  FADD R8, R50, -R0 ;  /* 0x8000000032087221 */ /* 0x002fe40000000000 */
[C---:B------:R-:W-:Y:S02]  /*47e0*/  FMUL R26, R125.reuse, R26 ;  /* 0x0000001a7d1a7220 */ /* 0x040fe40000400000 */
[----:B------:R-:W-:Y:S02]  /*47f0*/  FMUL R27, R125, R27 ;  /* 0x0000001b7d1b7220 */ /* 0x000fe40000400000 */
[----:B------:R-:W-:Y:S02]  /*4800*/  FADD R52, R52, -R2 ;  /* 0x8000000234347221 */ /* 0x000fe40000000000 */
[--C-:B------:R-:W-:Y:S02]  /*4810*/  FADD R57, R57, -R0.reuse ;  /* 0x8000000039397221 */ /* 0x100fe40000000000 */
[----:B------:R-:W-:-:S02]  /*4820*/  FADD R55, R55, -R0 ;  /* 0x8000000037377221 */ /* 0x000fc40000000000 */
[----:B------:R-:W-:Y:S01]  /*4830*/  FMUL R51, R51, 1.4426950216293334961 ;  /* 0x3fb8aa3b33337820 */ /* 0x000fe20000400000 */
[----:B------:R-:W1:Y:S01]  /*4840*/  MUFU.EX2 R58, R49 ;  /* 0x00000031003a7308 */ /* 0x000e620000000800 */
[----:B------:R-:W-:Y:S02]  /*4850*/  FMUL R106, R106, 1.4426950216293334961 ;  /* 0x3fb8aa3b6a6a7820 */ /* 0x000fe40000400000 */
[----:B------:R-:W-:Y:S02]  /*4860*/  FMUL R8, R8, 1.4426950216293334961 ;  /* 0x3fb8aa3b08087820 */ /* 0x000fe40000400000 */
[----:B------:R-:W-:Y:S02]  /*4870*/  FMUL R52, R52, 1.4426950216293334961 ;  /* 0x3fb8aa3b34347820 */ /* 0x000fe40000400000 */
[----:B------:R-:W-:Y:S01]  /*4880*/  FMUL R57, R57, 1.4426950216293334961 ;  /* 0x3fb8aa3b39397820 */ /* 0x000fe20000400000 */
[----:B------:R3:W4:Y:S01]  /*4890*/  MUFU.EX2 R54, R51 ;  /* 0x0000003300367308 */ /* 0x0007220000000800 */
[----:B------:R-:W-:Y:S01]  /*48a0*/  FMUL R55, R55, 1.4426950216293334961 ;  /* 0x3fb8aa3b37377820 */ /* 0x000fe20000400000 */
[----:B------:R-:W-:Y:S06]  /*48b0*/  HMMA.16816.F32.BF16 R24, R4, R72, R24 ;  /* 0x000000480418723c */ /* 0x000fec0000041818 */
[----:B------:R-:W-:Y:S01]  /*48c0*/  MUFU.EX2 R56, R8 ;  /* 0x0000000800387308 */ /* 0x000fe20000000800 */
[----:B-1----:R-:W-:Y:S01]  /*48d0*/  STL [R1+0x48], R58 ;  /* 0x0000483a01007387 */ /* 0x002fe20000100800 */
[----:B------:R-:W-:-:S02]  /*48e0*/  FMUL R108, R3, R108 ;  /* 0x0000006c036c7220 */ /* 0x000fc40000400000 */
[----:B------:R-:W-:Y:S02]  /*48f0*/  FMUL R109, R3, R109 ;  /* 0x0000006d036d7220 */ /* 0x000fe40000400000 */
[C---:B------:R-:W-:Y:S02]  /*4900*/  FMUL R110, R125.reuse, R110 ;  /* 0x0000006e7d6e7220 */ /* 0x040fe40000400000 */
[----:B------:R-:W-:Y:S01]  /*4910*/  FMUL R111, R125, R111 ;  /* 0x0000006f7d6f7220 */ /* 0x000fe20000400000 */
[----:B------:R-:W-:Y:S01]  /*4920*/  MUFU.EX2 R106, R106 ;  /* 0x0000006a006a7308 */ /* 0x000fe20000000800 */
[----:B------:R-:W-:Y:S01]  /*4930*/  FMUL R12, R3, R12 ;  /* 0x0000000c030c7220 */ /* 0x000fe20000400000 */
[----:B------:R-:W-:Y:S01]  /*4940*/  F2FP.BF16.PACK_AB R114, R59, R58 ;  /* 0x0000003a3b72723e */ /* 0x000fe200000010ff */
[----:B------:R-:W-:Y:S01]  /*4950*/  FMUL R13, R3, R13 ;  /* 0x0000000d030d7220 */ /* 0x000fe20000400000 */
[----:B---3--:R-:W1:Y:S04]  /*4960*/  LDSM.16.M88.4 R48, [R124+0x12400] ;  /* 0x012400007c30783b */ /* 0x008e680000000200 */
[----:B------:R-:W3:Y:S08]  /*4970*/  MUFU.EX2 R123, R52 ;  /* 0x00000034007b7308 */ /* 0x000ef00000000800 */
[----:B------:R-:W-:Y:S08]  /*4980*/  MUFU.EX2 R105, R57 ;  /* 0x0000003900697308 */ /* 0x000ff00000000800 */
[----:B------:R-:W0:Y:S01]  /*4990*/  MUFU.EX2 R107, R55 ;  /* 0x00000037006b7308 */ /* 0x000e220000000800 */
[----:B------:R2:W-:Y:S01]  /*49a0*/  STL [R1+0x50], R59 ;  /* 0x0000503b01007387 */ /* 0x0005e20000100800 */
[----:B------:R-:W-:-:S02]  /*49b0*/  FMUL R14, R125, R14 ;  /* 0x0000000e7d0e7220 */ /* 0x000fc40000400000 */
[----:B------:R-:W-:Y:S01]  /*49c0*/  FMUL R15, R125, R15 ;  /* 0x0000000f7d0f7220 */ /* 0x000fe20000400000 */
[----:B----4-:R-:W-:Y:S01]  /*49d0*/  STL [R1+0x44], R54 ;  /* 0x0000443601007387 */ /* 0x010fe20000100800 */
[----:B---3--:R-:W-:-:S03]  /*49e0*/  F2FP.BF16.PACK_AB R112, R123, R106 ;  /* 0x0000006a7b70723e */ /* 0x008fc600000010ff */
[----:B------:R3:W-:Y:S01]  /*49f0*/  STL [R1+0x4c], R56 ;  /* 0x00004c3801007387 */ /* 0x0007e20000100800 */
[----:B------:R-:W-:-:S03]  /*4a00*/  F2FP.BF16.PACK_AB R115, R56, R54 ;  /* 0x000000363873723e */ /* 0x000fc600000010ff */
[----:B--2---:R-:W2:Y:S01]  /*4a10*/  LDL.LU R59, [R1+0x20] ;  /* 0x00002000013b7983 */ /* 0x004ea20000300800 */
[----:B0-----:R-:W-:-:S03]  /*4a20*/  F2FP.BF16.PACK_AB R113, R107, R105 ;  /* 0x000000696b71723e */ /* 0x001fc600000010ff */
[----:B------:R-:W4:Y:S01]  /*4a30*/  LDL.LU R58, [R1+0x24] ;  /* 0x00002400013a7983 */ /* 0x000f220000300800 */
[C---:B------:R-:W-:Y:S03]  /*4a40*/  HMMA.16816.F32.BF16 R108, R4.reuse, R32, R108 ;  /* 0x00000020046c723c */ /* 0x040fe6000004186c */
[----:B------:R-:W4:Y:S04]  /*4a50*/  LDL.LU R57, [R1+0x28] ;  /* 0x0000280001397983 */ /* 0x000f280000300800 */
[----:B------:R-:W4:Y:S01]  /*4a60*/  LDL.LU R9, [R1+0x2c] ;  /* 0x00002c0001097983 */ /* 0x000f220000300800 */
[----:B------:R-:W-:Y:S03]  /*4a70*/  HMMA.16816.F32.BF16 R12, R4, R28, R12 ;  /* 0x0000001c040c723c */ /* 0x000fe6000004180c */
[----:B---3--:R-:W3:Y:S04]  /*4a80*/  LDL.LU R56, [R1+0x10] ;  /* 0x0000100001387983 */ /* 0x008ee80000300800 */
[----:B------:R-:W3:Y:S01]  /*4a90*/  LDL.LU R33, [R1+0x14] ;  /* 0x0000140001217983 */ /* 0x000ee20000300800 */
[----:B------:R-:W-:Y:S03]  /*4aa0*/  HMMA.16816.F32.BF16 R72, R112, R74, R24 ;  /* 0x0000004a7048723c */ /* 0x000fe60000041818 */
[----:B------:R-:W3:Y:S04]  /*4ab0*/  LDL.LU R29, [R1+0x18] ;  /* 0x00001800011d7983 */ /* 0x000ee80000300800 */
[----:B------:R-:W3:Y:S04]  /*4ac0*/  LDL.LU R28, [R1+0x1c] ;  /* 0x00001c00011c7983 */ /* 0x000ee80000300800 */
[----:B------:R-:W3:Y:S04]  /*4ad0*/  LDL.LU R32, [R1] ;  /* 0x0000000001207983 */ /* 0x000ee80000300800 */
[----:B------:R-:W3:Y:S04]  /*4ae0*/  LDL.LU R26, [R1+0x4] ;  /* 0x00000400011a7983 */ /* 0x000ee80000300800 */
[----:B------:R-:W3:Y:S04]  /*4af0*/  LDL.LU R25, [R1+0x8] ;  /* 0x0000080001197983 */ /* 0x000ee80000300800 */
[----:B------:R-:W3:Y:S01]  /*4b00*/  LDL.LU R24, [R1+0xc] ;  /* 0x00000c0001187983 */ /* 0x000ee20000300800 */
[----:B------:R-:W-:-:S02]  /*4b10*/  FMUL R60, R3, R60 ;  /* 0x0000003c033c7220 */ /* 0x000fc40000400000 */
[----:B------:R-:W-:Y:S02]  /*4b20*/  FMUL R61, R3, R61 ;  /* 0x0000003d033d7220 */ /* 0x000fe40000400000 */
[C---:B------:R-:W-:Y:S02]  /*4b30*/  FMUL R62, R125.reuse, R62 ;  /* 0x0000003e7d3e7220 */ /* 0x040fe40000400000 */
[----:B------:R-:W-:Y:S01]  /*4b40*/  FMUL R63, R125, R63 ;  /* 0x0000003f7d3f7220 */ /* 0x000fe20000400000 */
[C---:B------:R-:W-:Y:S01]  /*4b50*/  HMMA.16816.F32.BF16 R16, R112.reuse, R10, R16 ;  /* 0x0000000a7010723c */ /* 0x040fe20000041810 */
[----:B------:R-:W-:Y:S01]  /*4b60*/  IMAD.MOV.U32 R27, RZ, RZ, R67 ;  /* 0x000000ffff1b7224 */ /* 0x000fe200078e0043 */
[----:B------:R-:W-:Y:S05]  /*4b70*/  LDSM.16.M88.4 R52, [R124+0x12000] ;  /* 0x012000007c34783b */ /* 0x000fea0000000200 */
[----:B------:R-:W-:Y:S01]  /*4b80*/  IMAD.MOV.U32 R10, RZ, RZ, R66 ;  /* 0x000000ffff0a7224 */ /* 0x000fe200078e0042 */
[----:B------:R-:W-:Y:S01]  /*4b90*/  HMMA.16816.F32.BF16 R108, R112, R34, R108 ;  /* 0x00000022706c723c */ /* 0x000fe2000004186c */
[----:B------:R-:W-:-:S07]  /*4ba0*/  IMAD.MOV.U32 R11, RZ, RZ, R64 ;  /* 0x000000ffff0b7224 */ /* 0x000fce00078e0040 */
[----:B-1----:R-:W-:Y:S07]  /*4bb0*/  HMMA.16816.F32.BF16 R60, R4, R48, R60 ;  /* 0x00000030043c723c */ /* 0x002fee000004183c */
[----:B------:R-:W-:Y:S01]  /*4bc0*/  IMAD.MOV.U32 R49, RZ, RZ, R27 ;  /* 0x000000ffff317224 */ /* 0x000fe200078e001b */
[----:B------:R-:W-:Y:S01]  /*4bd0*/  HMMA.16816.F32.BF16 R12, R112, R30, R12 ;  /* 0x0000001e700c723c */ /* 0x000fe2000004180c */
[C---:B------:R-:W-:Y:S02]  /*4be0*/  FMUL R36, R3.reuse, R36 ;  /* 0x0000002403247220 */ /* 0x040fe40000400000 */
[----:B------:R-:W-:-:S02]  /*4bf0*/  FMUL R37, R3, R37 ;  /* 0x0000002503257220 */ /* 0x000fc40000400000 */
[C---:B------:R-:W-:Y:S02]  /*4c00*/  FMUL R38, R125.reuse, R38 ;  /* 0x000000267d267220 */ /* 0x040fe40000400000 */
[----:B------:R-:W-:Y:S02]  /*4c10*/  FMUL R39, R125, R39 ;  /* 0x000000277d277220 */ /* 0x000fe40000400000 */
[C---:B------:R-:W-:Y:S02]  /*4c20*/  FMUL R20, R3.reuse, R20 ;  /* 0x0000001403147220 */ /* 0x040fe40000400000 */
[----:B------:R-:W-:Y:S02]  /*4c30*/  FMUL R21, R3, R21 ;  /* 0x0000001503157220 */ /* 0x000fe40000400000 */
        /* <DEDUP_REMOVED lines=13> */
[----:B------:R-:W-:Y:S01]  /*4d10*/  FMUL R87, R125, R87 ;  /* 0x000000577d577220 */ /* 0x000fe20000400000 */
[----:B------:R-:W-:Y:S01]  /*4d20*/  HMMA.16816.F32.BF16 R36, R4, R80, R36 ;  /* 0x000000500424723c */ /* 0x000fe20000041824 */
[----:B------:R-:W-:-:S02]  /*4d30*/  IMAD.MOV.U32 R8, RZ, RZ, R70 ;  /* 0x000000ffff087224 */ /* 0x000fc400078e0046 */
[----:B------:R-:W-:-:S05]  /*4d40*/  IMAD.MOV.U32 R48, RZ, RZ, R10 ;  /* 0x000000ffff307224 */ /* 0x000fca00078e000a */
[C---:B------:R-:W-:Y:S08]  /*4d50*/  HMMA.16816.F32.BF16 R20, R4.reuse, R44, R20 ;  /* 0x0000002c0414723c */ /* 0x040ff00000041814 */
[----:B------:R-:W-:Y:S08]  /*4d60*/  HMMA.16816.F32.BF16 R40, R4, R88, R40 ;  /* 0x000000580428723c */ /* 0x000ff00000041828 */
[C---:B------:R-:W-:Y:S07]  /*4d70*/  HMMA.16816.F32.BF16 R80, R112.reuse, R82, R36 ;  /* 0x000000527050723c */ /* 0x040fee0000041824 */
[C---:B------:R-:W-:Y:S01]  /*4d80*/  FMUL R36, R3.reuse, R100 ;  /* 0x0000006403247220 */ /* 0x040fe20000400000 */
[----:B------:R-:W-:Y:S01]  /*4d90*/  HMMA.16816.F32.BF16 R20, R112, R46, R20 ;  /* 0x0000002e7014723c */ /* 0x000fe20000041814 */
[----:B------:R-:W-:Y:S01]  /*4da0*/  FMUL R37, R3, R101 ;  /* 0x0000006503257220 */ /* 0x000fe20000400000 */
[----:B------:R-:W-:Y:S01]  /*4db0*/  LDSM.16.M88.4 R44, [R124+0x11c00] ;  /* 0x011c00007c2c783b */ /* 0x000fe20000000200 */
[----:B------:R-:W-:-:S02]  /*4dc0*/  FMUL R38, R125, R102 ;  /* 0x000000667d267220 */ /* 0x000fc40000400000 */
[----:B------:R-:W-:Y:S02]  /*4dd0*/  FMUL R39, R125, R103 ;  /* 0x000000677d277220 */ /* 0x000fe40000400000 */
[----:B------:R-:W0:Y:S01]  /*4de0*/  LDSM.16.M88.4 R100, [R124+0x13800] ;  /* 0x013800007c64783b */ /* 0x000e220000000200 */
[----:B------:R-:W-:Y:S03]  /*4df0*/  HMMA.16816.F32.BF16 R88, R112, R90, R40 ;  /* 0x0000005a7058723c */ /* 0x000fe60000041828 */
[----:B------:R-:W-:Y:S01]  /*4e00*/  LDSM.16.M88.4 R40, [R124+0x13c00] ;  /* 0x013c00007c28783b */ /* 0x000fe20000000200 */
[C---:B------:R-:W-:Y:S02]  /*4e10*/  FMUL R92, R3.reuse, R92 ;  /* 0x0000005c035c7220 */ /* 0x040fe40000400000 */
[----:B------:R-:W-:Y:S02]  /*4e20*/  FMUL R93, R3, R93 ;  /* 0x0000005d035d7220 */ /* 0x000fe40000400000 */
[----:B------:R-:W-:-:S02]  /*4e30*/  FMUL R94, R125, R94 ;  /* 0x0000005e7d5e7220 */ /* 0x000fc40000400000 */
[----:B------:R-:W-:Y:S02]  /*4e40*/  FMUL R95, R125, R95 ;  /* 0x0000005f7d5f7220 */ /* 0x000fe40000400000 */
[C---:B------:R-:W-:Y:S02]  /*4e50*/  FMUL R116, R3.reuse, R116 ;  /* 0x0000007403747220 */ /* 0x040fe40000400000 */
[----:B------:R-:W-:Y:S02]  /*4e60*/  FMUL R117, R3, R117 ;  /* 0x0000007503757220 */ /* 0x000fe40000400000 */
[C---:B------:R-:W-:Y:S02]  /*4e70*/  FMUL R118, R125.reuse, R118 ;  /* 0x000000767d767220 */ /* 0x040fe40000400000 */
[----:B------:R-:W-:Y:S02]  /*4e80*/  FMUL R119, R125, R119 ;  /* 0x000000777d777220 */ /* 0x000fe40000400000 */
[----:B------:R-:W-:Y:S01]  /*4e90*/  FADD R104, R104, -R2 ;  /* 0x8000000268687221 */ /* 0x000fe20000000000 */
[----:B------:R-:W-:Y:S03]  /*4ea0*/  STL [R1+0x1c0], R3 ;  /* 0x0001c00301007387 */ /* 0x000fe60000100800 */
[----:B------:R-:W-:Y:S01]  /*4eb0*/  FMUL R104, R104, 1.4426950216293334961 ;  /* 0x3fb8aa3b68687820 */ /* 0x000fe20000400000 */
[----:B------:R-:W-:Y:S01]  /*4ec0*/  STL [R1+0x1c4], R125 ;  /* 0x0001c47d01007387 */ /* 0x000fe20000100800 */
[----:B0-----:R-:W-:Y:S01]  /*4ed0*/  HMMA.16816.F32.BF16 R36, R4, R100, R36 ;  /* 0x000000640424723c */ /* 0x001fe20000041824 */
[----:B--2---:R-:W-:-:S02]  /*4ee0*/  FMUL R64, R3, R59 ;  /* 0x0000003b03407220 */ /* 0x004fc40000400000 */
[----:B----4-:R-:W-:Y:S02]  /*4ef0*/  FMUL R65, R3, R58 ;  /* 0x0000003a03417220 */ /* 0x010fe40000400000 */
[----:B------:R-:W-:Y:S02]  /*4f00*/  FMUL R66, R125, R57 ;  /* 0x000000397d427220 */ /* 0x000fe40000400000 */
[----:B---3--:R-:W-:Y:S02]  /*4f10*/  FMUL R57, R3, R33 ;  /* 0x0000002103397220 */ /* 0x008fe40000400000 */
[C---:B------:R-:W-:Y:S02]  /*4f20*/  FMUL R58, R125.reuse, R29 ;  /* 0x0000001d7d3a7220 */ /* 0x040fe40000400000 */
[----:B------:R-:W-:Y:S02]  /*4f30*/  FMUL R59, R125, R28 ;  /* 0x0000001c7d3b7220 */ /* 0x000fe40000400000 */
[----:B------:R-:W0:Y:S01]  /*4f40*/  LDSM.16.M88.4 R28, [R124+0x12c00] ;  /* 0x012c00007c1c783b */ /* 0x000e220000000200 */
[----:B------:R-:W-:-:S02]  /*4f50*/  FMUL R33, R3, R26 ;  /* 0x0000001a03217220 */ /* 0x000fc40000400000 */
[C---:B------:R-:W-:Y:S02]  /*4f60*/  FMUL R34, R125.reuse, R25 ;  /* 0x000000197d227220 */ /* 0x040fe40000400000 */
[C---:B------:R-:W-:Y:S02]  /*4f70*/  FMUL R35, R125.reuse, R24 ;  /* 0x000000187d237220 */ /* 0x040fe40000400000 */
[----:B------:R-:W1:Y:S01]  /*4f80*/  LDSM.16.M88.4 R24, [R124+0x13000] ;  /* 0x013000007c18783b */ /* 0x000e620000000200 */
[----:B------:R-:W-:Y:S01]  /*4f90*/  FMUL R67, R125, R9 ;  /* 0x000000097d437220 */ /* 0x000fe20000400000 */
[----:B------:R-:W-:Y:S02]  /*4fa0*/  MOV R9, R71 ;  /* 0x0000004700097202 */ /* 0x000fe40000000f00 */
[----:B------:R-:W-:Y:S01]  /*4fb0*/  LDSM.16.M88.4 R68, [R124+0x12800] ;  /* 0x012800007c44783b */ /* 0x000fe20000000200 */
[----:B0-----:R-:W-:Y:S07]  /*4fc0*/  HMMA.16816.F32.BF16 R76, R4, R28, R76 ;  /* 0x0000001c044c723c */ /* 0x001fee000004184c */
[----:B------:R-:W-:-:S02]  /*4fd0*/  IMAD.MOV.U32 R29, RZ, RZ, R11 ;  /* 0x000000ffff1d7224 */ /* 0x000fc400078e000b */
[----:B------:R-:W-:Y:S01]  /*4fe0*/  IMAD.MOV.U32 R28, RZ, RZ, R8 ;  /* 0x000000ffff1c7224 */ /* 0x000fe200078e0008 */
[----:B-1----:R-:W-:Y:S07]  /*4ff0*/  HMMA.16816.F32.BF16 R84, R4, R24, R84 ;  /* 0x000000180454723c */ /* 0x002fee0000041854 */
[----:B------:R-:W-:Y:S02]  /*5000*/  MOV R25, R9 ;  /* 0x0000000900197202 */ /* 0x000fe40000000f00 */
[----:B------:R-:W0:Y:S01]  /*5010*/  LDSM.16.M88.4 R8, [R124+0x13400] ;  /* 0x013400007c08783b */ /* 0x000e220000000200 */
[----:B------:R-:W-:-:S07]  /*5020*/  FMUL R56, R3, R56 ;  /* 0x0000003803387220 */ /* 0x000fce0000400000 */
[C---:B------:R-:W-:Y:S01]  /*5030*/  HMMA.16816.F32.BF16 R56, R4.reuse, R52, R56 ;  /* 0x000000340438723c */ /* 0x040fe20000041838 */
[----:B------:R-:W-:Y:S01]  /*5040*/  FMUL R32, R3, R32 ;  /* 0x0000002003207220 */ /* 0x000fe20000400000 */
[----:B------:R1:W-:Y:S06]  /*5050*/  MUFU.EX2 R125, R104 ;  /* 0x00000068007d7308 */ /* 0x0003ec0000000800 */
[C---:B------:R-:W-:Y:S08]  /*5060*/  HMMA.16816.F32.BF16 R64, R4.reuse, R44, R64 ;  /* 0x0000002c0440723c */ /* 0x040ff00000041840 */
[----:B0-----:R-:W-:Y:S07]  /*5070*/  HMMA.16816.F32.BF16 R92, R4, R8, R92 ;  /* 0x00000008045c723c */ /* 0x001fee000004185c */
[----:B------:R-:W-:-:S02]  /*5080*/  FADD R9, R25, -R2 ;  /* 0x8000000219097221 */ /* 0x000fc40000000000 */
[----:B------:R-:W1:Y:S01]  /*5090*/  S2R R25, SR_TID.X ;  /* 0x0000000000197919 */ /* 0x000e620000002100 */
[----:B------:R-:W-:Y:S01]  /*50a0*/  HMMA.16816.F32.BF16 R32, R4, R68, R32 ;  /* 0x000000440420723c */ /* 0x000fe20000041820 */
[----:B------:R-:W-:-:S07]  /*50b0*/  FADD R8, R96, -R2 ;  /* 0x8000000260087221 */ /* 0x000fce0000000000 */
[----:B------:R-:W-:Y:S01]  /*50c0*/  HMMA.16816.F32.BF16 R4, R4, R40, R116 ;  /* 0x000000280404723c */ /* 0x000fe20000041874 */
[----:B------:R-:W-:-:S07]  /*50d0*/  FMUL R8, R8, 1.4426950216293334961 ;  /* 0x3fb8aa3b08087820 */ /* 0x000fce0000400000 */
[----:B------:R-:W-:Y:S01]  /*50e0*/  HMMA.16816.F32.BF16 R52, R112, R54, R56 ;  /* 0x000000367034723c */ /* 0x000fe20000041838 */
[----:B------:R0:W-:Y:S01]  /*50f0*/  MUFU.EX2 R56, R8 ;  /* 0x0000000800387308 */ /* 0x0001e20000000800 */
[C---:B-1----:R-:W-:Y:S01]  /*5100*/  LOP3.LUT R104, R25.reuse, 0x7, RZ, 0xc0, !PT ;  /* 0x0000000719687812 */ /* 0x042fe200078ec0ff */
[----:B0-----:R-:W-:Y:S02]  /*5110*/  FADD R8, R28, -R2 ;  /* 0x800000021c087221 */ /* 0x001fe40000000000 */
[----:B------:R-:W-:Y:S02]  /*5120*/  IMAD.SHL.U32 R28, R25, 0x2, RZ ;  /* 0x00000002191c7824 */ /* 0x000fe400078e00ff */
[----:B------:R-:W-:-:S05]  /*5130*/  IMAD R104, R104, 0x90, RZ ;  /* 0x0000009068687824 */ /* 0x000fca00078e02ff */
[----:B------:R-:W-:Y:S01]  /*5140*/  LOP3.LUT R104, R104, 0x30, R28, 0x78, !PT ;  /* 0x0000003068687812 */ /* 0x000fe200078e781c */
[----:B------:R-:W-:-:S03]  /*5150*/  FMUL R9, R9, 1.4426950216293334961 ;  /* 0x3fb8aa3b09097820 */ /* 0x000fc60000400000 */
[----:B------:R-:W-:Y:S01]  /*5160*/  LOP3.LUT R104, R104, 0x40, RZ, 0x3c, !PT ;  /* 0x0000004068687812 */ /* 0x000fe200078e3cff */
[----:B------:R-:W-:Y:S01]  /*5170*/  HMMA.16816.F32.BF16 R44, R112, R46, R64 ;  /* 0x0000002e702c723c */ /* 0x000fe20000041840 */
[----:B------:R0:W1:Y:S01]  /*5180*/  MUFU.EX2 R3, R9 ;  /* 0x0000000900037308 */ /* 0x0000620000000800 */
[----:B------:R-:W-:-:S06]  /*5190*/  FMUL R8, R8, 1.4426950216293334961 ;  /* 0x3fb8aa3b08087820 */ /* 0x000fcc0000400000 */
[C---:B------:R-:W-:Y:S08]  /*51a0*/  HMMA.16816.F32.BF16 R60, R112.reuse, R50, R60 ;  /* 0x00000032703c723c */ /* 0x040ff0000004183c */
[C---:B------:R-:W-:Y:S08]  /*51b0*/  HMMA.16816.F32.BF16 R68, R112.reuse, R70, R32 ;  /* 0x000000467044723c */ /* 0x040ff00000041820 */
[C---:B------:R-:W-:Y:S08]  /*51c0*/  HMMA.16816.F32.BF16 R76, R112.reuse, R30, R76 ;  /* 0x0000001e704c723c */ /* 0x040ff0000004184c */
[C---:B------:R-:W-:Y:S08]  /*51d0*/  HMMA.16816.F32.BF16 R84, R112.reuse, R26, R84 ;  /* 0x0000001a7054723c */ /* 0x040ff00000041854 */
[C---:B------:R-:W-:Y:S08]  /*51e0*/  HMMA.16816.F32.BF16 R92, R112.reuse, R10, R92 ;  /* 0x0000000a705c723c */ /* 0x040ff0000004185c */
[----:B------:R-:W-:Y:S01]  /*51f0*/  HMMA.16816.F32.BF16 R100, R112, R102, R36 ;  /* 0x000000667064723c */ /* 0x000fe20000041824 */
[----:B------:R2:W-:Y:S01]  /*5200*/  MUFU.EX2 R32, R8 ;  /* 0x0000000800207308 */ /* 0x0005e20000000800 */
[----:B0-----:R-:W-:-:S02]  /*5210*/  FADD R9, R29, -R0 ;  /* 0x800000001d097221 */ /* 0x001fc40000000000 */
[--C-:B------:R-:W-:Y:S02]  /*5220*/  FADD R99, R99, -R0.reuse ;  /* 0x8000000063637221 */ /* 0x100fe40000000000 */
[--C-:B------:R-:W-:Y:S01]  /*5230*/  FADD R98, R98, -R0.reuse ;  /* 0x8000000062627221 */ /* 0x100fe20000000000 */
[----:B------:R0:W-:Y:S01]  /*5240*/  STL [R1+0x1c8], R124 ;  /* 0x0001c87c01007387 */ /* 0x0001e20000100800 */
[----:B------:R-:W-:Y:S03]  /*5250*/  HMMA.16816.F32.BF16 R112, R112, R42, R4 ;  /* 0x0000002a7070723c */ /* 0x000fe60000041804 */
[----:B------:R-:W3:Y:S01]  /*5260*/  LDSM.16.M88.4 R4, [R104+0x10400] ;  /* 0x010400006804783b */ /* 0x000ee20000000200 */
[----:B--2---:R-:W-:Y:S02]  /*5270*/  FADD R8, R97, -R0 ;  /* 0x8000000061087221 */ /* 0x004fe40000000000 */
[----:B------:R-:W-:Y:S01]  /*5280*/  FMUL R9, R9, 1.4426950216293334961 ;  /* 0x3fb8aa3b09097820 */ /* 0x000fe20000400000 */
[----:B------:R-:W2:Y:S01]  /*5290*/  LDL.LU R58, [R1+0x58] ;  /* 0x00005800013a7983 */ /* 0x000ea20000300800 */
[----:B------:R-:W-:-:S02]  /*52a0*/  FMUL R8, R8, 1.4426950216293334961 ;  /* 0x3fb8aa3b08087820 */ /* 0x000fc40000400000 */
[----:B------:R-:W-:Y:S01]  /*52b0*/  FMUL R99, R99, 1.4426950216293334961 ;  /* 0x3fb8aa3b63637820 */ /* 0x000fe20000400000 */
[----:B------:R-:W4:Y:S01]  /*52c0*/  LDSM.16.M88.4 R24, [R104+0x10000] ;  /* 0x010000006818783b */ /* 0x000f220000000200 */
[----:B------:R-:W-:Y:S01]  /*52d0*/  FMUL R98, R98, 1.4426950216293334961 ;  /* 0x3fb8aa3b62627820 */ /* 0x000fe20000400000 */
[----:B------:R-:W-:Y:S01]  /*52e0*/  MUFU.EX2 R57, R8 ;  /* 0x0000000800397308 */ /* 0x000fe20000000800 */
[----:B-1----:R-:W-:Y:S01]  /*52f0*/  IMAD.MOV.U32 R97, RZ, RZ, R3 ;  /* 0x000000ffff617224 */ /* 0x002fe200078e0003 */
[----:B------:R-:W1:Y:S06]  /*5300*/  LDSM.16.M88.4 R36, [R104+0x10c00] ;  /* 0x010c00006824783b */ /* 0x000e6c0000000200 */
[----:B------:R-:W3:Y:S08]  /*5310*/  MUFU.EX2 R96, R9 ;  /* 0x0000000900607308 */ /* 0x000ef00000000800 */
[----:B0-----:R0:W-:Y:S08]  /*5320*/  MUFU.EX2 R124, R99 ;  /* 0x00000063007c7308 */ /* 0x0011f00000000800 */
[----:B------:R3:W4:Y:S01]  /*5330*/  MUFU.EX2 R3, R98 ;  /* 0x0000006200037308 */ /* 0x0007220000000800 */
[----:B------:R-:W-:Y:S01]  /*5340*/  F2FP.BF16.PACK_AB R116, R97, R56 ;  /* 0x000000386174723e */ /* 0x000fe200000010ff */
[----:B0-----:R-:W2:Y:S01]  /*5350*/  LDL.LU R99, [R1+0x54] ;  /* 0x0000540001637983 */ /* 0x001ea20000300800 */
[----:B---3--:R-:W-:-:S02]  /*5360*/  F2FP.BF16.PACK_AB R117, R96, R57 ;  /* 0x000000396075723e */ /* 0x008fc400000010ff */
[----:B------:R-:W-:Y:S01]  /*5370*/  F2FP.BF16.PACK_AB R118, R125, R32 ;  /* 0x000000207d76723e */ /* 0x000fe200000010ff */
[----:B------:R-:W-:Y:S04]  /*5380*/  LDSM.16.M88.4 R8, [R104+0x10800] ;  /* 0x010800006808783b */ /* 0x000fe80000000200 */
[----:B------:R-:W3:Y:S01]  /*5390*/  LDL.LU R98, [R1+0x60] ;  /* 0x0000600001627983 */ /* 0x000ee20000300800 */
[----:B----4-:R-:W-:-:S07]  /*53a0*/  F2FP.BF16.PACK_AB R119, R3, R124 ;  /* 0x0000007c0377723e */ /* 0x010fce00000010ff */
[----:B------:R-:W-:Y:S01]  /*53b0*/  HMMA.16816.F32.BF16 R12, R116, R4, R12 ;  /* 0x00000004740c723c */ /* 0x000fe2000004180c */
[----:B------:R-:W3:Y:S01]  /*53c0*/  LDL.LU R5, [R1+0x5c] ;  /* 0x00005c0001057983 */ /* 0x000ee20000300800 */
[----:B------:R-:W-:Y:S02]  /*53d0*/  IMAD.MOV.U32 R31, RZ, RZ, R27 ;  /* 0x000000ffff1f7224 */ /* 0x000fe400078e001b */
[----:B------:R-:W-:-:S04]  /*53e0*/  IMAD.MOV.U32 R30, RZ, RZ, R26 ;  /* 0x000000ffff1e7224 */ /* 0x000fc800078e001a */
[----:B------:R-:W-:Y:S01]  /*53f0*/  HMMA.16816.F32.BF16 R108, R116, R24, R108 ;  /* 0x00000018746c723c */ /* 0x000fe2000004186c */
[----:B------:R-:W0:Y:S01]  /*5400*/  LDSM.16.M88.4 R24, [R104+0x11000] ;  /* 0x011000006818783b */ /* 0x000e220000000200 */
[----:B-1----:R-:W-:Y:S02]  /*5410*/  IMAD.MOV.U32 R29, RZ, RZ, R39 ;  /* 0x000000ffff1d7224 */ /* 0x002fe400078e0027 */
[----:B------:R-:W-:-:S11]  /*5420*/  IMAD.MOV.U32 R28, RZ, RZ, R38 ;  /* 0x000000ffff1c7224 */ /* 0x000fd600078e0026 */
[----:B------:R1:W-:Y:S04]  /*5430*/  STL.64 [R1+0x1b8], R14 ;  /* 0x0001b80e01007387 */ /* 0x0003e80000100a00 */
[----:B------:R4:W-:Y:S01]  /*5440*/  STL.64 [R1+0x1b0], R12 ;  /* 0x0001b00c01007387 */ /* 0x0009e20000100a00 */
[----:B-1----:R-:W-:Y:S02]  /*5450*/  IMAD.MOV.U32 R15, RZ, RZ, R31 ;  /* 0x000000ffff0f7224 */ /* 0x002fe400078e001f */
[----:B------:R-:W-:Y:S01]  /*5460*/  IMAD.MOV.U32 R14, RZ, RZ, R30 ;  /* 0x000000ffff0e7224 */ /* 0x000fe200078e001e */
[----:B0-----:R-:W-:Y:S01]  /*5470*/  MOV R33, R27 ;  /* 0x0000001b00217202 */ /* 0x001fe20000000f00 */
[----:B----4-:R-:W-:Y:S02]  /*5480*/  IMAD.MOV.U32 R13, RZ, RZ, R26 ;  /* 0x000000ffff0d7224 */ /* 0x010fe400078e001a */
[----:B------:R-:W-:Y:S01]  /*5490*/  HMMA.16816.F32.BF16 R24, R116, R24, R72 ;  /* 0x000000187418723c */ /* 0x000fe20000041848 */
[----:B------:R-:W4:Y:S06]  /*54a0*/  LDL.LU R72, [R1+0x64] ;  /* 0x0000640001487983 */ /* 0x000f2c0000300800 */
[----:B------:R-:W-:Y:S01]  /*54b0*/  IMAD.MOV.U32 R74, RZ, RZ, R29 ;  /* 0x000000ffff4a7224 */ /* 0x000fe200078e001d */
[----:B------:R-:W-:-:S02]  /*54c0*/  MOV R73, R28 ;  /* 0x0000001c00497202 */ /* 0x000fc40000000f00 */
[----:B------:R-:W0:Y:S01]  /*54d0*/  LDSM.16.M88.4 R28, [R104+0x11400] ;  /* 0x01140000681c783b */ /* 0x000e220000000200 */
[----:B------:R-:W-:Y:S01]  /*54e0*/  HMMA.16816.F32.BF16 R20, R116, R36, R20 ;  /* 0x000000247414723c */ /* 0x000fe20000041814 */
[----:B------:R-:W-:-:S11]  /*54f0*/  IMAD.MOV.U32 R12, RZ, RZ, R33 ;  /* 0x000000ffff0c7224 */ /* 0x000fd600078e0021 */
[----:B------:R1:W-:Y:S04]  /*5500*/  STL.64 [R1+0x1a8], R26 ;  /* 0x0001a81a01007387 */ /* 0x0003e80000100a00 */
[----:B-1----:R-:W4:Y:S01]  /*5510*/  LDL.LU R27, [R1+0x68] ;  /* 0x00006800011b7983 */ /* 0x002f220000300800 */
[----:B0-----:R-:W-:Y:S03]  /*5520*/  HMMA.16816.F32.BF16 R36, R116, R28, R80 ;  /* 0x0000001c7424723c */ /* 0x001fe60000041850 */
[----:B------:R0:W-:Y:S01]  /*5530*/  STL.64 [R1+0x1a0], R24 ;  /* 0x0001a01801007387 */ /* 0x0001e20000100a00 */
[----:B---3--:R-:W-:Y:S11]  /*5540*/  FADD R4, R98, R5 ;  /* 0x0000000562047221 */ /* 0x008ff60000000000 */
[----:B------:R-:W-:Y:S08]  /*5550*/  @!UPT UIADD3 URZ, URZ, URZ, URZ ;  /* 0x0000003f3f3ff290 */ /* 0x000ff0000fffe03f */
[----:B------:R-:W-:Y:S01]  /*5560*/  STL.64 [R1+0x198], R38 ;  /* 0x0001982601007387 */ /* 0x000fe20000100a00 */
[----:B--2---:R-:W-:-:S03]  /*5570*/  FADD R5, R58, R99 ;  /* 0x000000633a057221 */ /* 0x004fc60000000000 */
[----:B------:R1:W-:Y:S01]  /*5580*/  STL.64 [R1+0x190], R36 ;  /* 0x0001902401007387 */ /* 0x0003e20000100a00 */
[----:B0-----:R-:W-:-:S03]  /*5590*/  IMAD.MOV.U32 R25, RZ, RZ, R12 ;  /* 0x000000ffff197224 */ /* 0x001fc600078e000c */
[----:B------:R-:W2:Y:S04]  /*55a0*/  LDL.LU R98, [R1+0x48] ;  /* 0x0000480001627983 */ /* 0x000ea80000300800 */
[----:B------:R-:W3:Y:S04]  /*55b0*/  LDL.LU R99, [R1+0x44] ;  /* 0x0000440001637983 */ /* 0x000ee80000300800 */
[----:B------:R-:W3:Y:S01]  /*55c0*/  LDL.LU R12, [R1+0x50] ;  /* 0x00005000010c7983 */ /* 0x000ee20000300800 */
[----:B------:R-:W-:-:S03]  /*55d0*/  MOV R24, R13 ;  /* 0x0000000d00187202 */ /* 0x000fc60000000f00 */
[----:B------:R-:W3:Y:S01]  /*55e0*/  LDL.LU R13, [R1+0x4c] ;  /* 0x00004c00010d7983 */ /* 0x000ee20000300800 */
[----:B------:R-:W-:-:S03]  /*55f0*/  IMAD.MOV.U32 R75, RZ, RZ, R32 ;  /* 0x000000ffff4b7224 */ /* 0x000fc600078e0020 */
[----:B------:R-:W0:Y:S01]  /*5600*/  LDSM.16.M88.4 R32, [R104+0x11800] ;  /* 0x011800006820783b */ /* 0x000e220000000200 */
[----:B------:R-:W-:Y:S01]  /*5610*/  HMMA.16816.F32.BF16 R16, R116, R8, R16 ;  /* 0x000000087410723c */ /* 0x000fe20000041810 */
[----:B------:R-:W-:Y:S01]  /*5620*/  MOV R59, R123 ;  /* 0x0000007b003b7202 */ /* 0x000fe20000000f00 */
[----:B------:R-:W-:Y:S01]  /*5630*/  IMAD.MOV.U32 R66, RZ, RZ, R122 ;  /* 0x000000ffff427224 */ /* 0x000fe200078e007a */
[----:B------:R-:W-:Y:S01]  /*5640*/  MOV R67, R121 ;  /* 0x0000007900437202 */ /* 0x000fe20000000f00 */
[----:B------:R-:W-:Y:S01]  /*5650*/  IMAD.MOV.U32 R65, RZ, RZ, R48 ;  /* 0x000000ffff417224 */ /* 0x000fe200078e0030 */
[----:B------:R-:W-:Y:S02]  /*5660*/  LDSM.16.M88.4 R80, [R104+0x13000] ;  /* 0x013000006850783b */ /* 0x000fe40000000200 */
[----:B------:R-:W-:Y:S02]  /*5670*/  IMAD.MOV.U32 R8, RZ, RZ, R120 ;  /* 0x000000ffff087224 */ /* 0x000fe400078e0078 */
[----:B------:R-:W4:Y:S01]  /*5680*/  LDSM.16.M88.4 R120, [R104+0x11c00] ;  /* 0x011c00006878783b */ /* 0x000f220000000200 */
[----:B------:R-:W-:Y:S01]  /*5690*/  FADD R4, R66, R4 ;  /* 0x0000000442047221 */ /* 0x000fe20000000000 */
[----:B------:R-:W-:Y:S01]  /*56a0*/  MOV R28, R65 ;  /* 0x00000041001c7202 */ /* 0x000fe20000000f00 */
[----:B------:R-:W-:-:S02]  /*56b0*/  FADD R5, R67, R5 ;  /* 0x0000000543057221 */ /* 0x000fc40000000000 */
[----:B-1----:R-:W-:Y:S02]  /*56c0*/  IMAD.MOV.U32 R37, RZ, RZ, R59 ;  /* 0x000000ffff257224 */ /* 0x002fe400078e003b */
[----:B------:R-:W-:Y:S02]  /*56d0*/  IMAD.MOV.U32 R39, RZ, RZ, R56 ;  /* 0x000000ffff277224 */ /* 0x000fe400078e0038 */
[----:B----4-:R-:W-:-:S04]  /*56e0*/  FADD R5, R72, R5 ;  /* 0x0000000548057221 */ /* 0x010fc80000000000 */
[----:B------:R-:W-:Y:S01]  /*56f0*/  FADD R105, R105, R5 ;  /* 0x0000000569697221 */ /* 0x000fe20000000000 */
[----:B0-----:R-:W-:Y:S03]  /*5700*/  HMMA.16816.F32.BF16 R40, R116, R32, R88 ;  /* 0x000000207428723c */ /* 0x001fe60000041858 */
[----:B------:R-:W-:Y:S01]  /*5710*/  FADD R5, R107, R105 ;  /* 0x000000696b057221 */ /* 0x000fe20000000000 */
[----:B------:R-:W0:Y:S03]  /*5720*/  LDSM.16.M88.4 R88, [R104+0x13400] ;  /* 0x013400006858783b */ /* 0x000e260000000200 */
[----:B------:R-:W-:Y:S02]  /*5730*/  IMAD.MOV.U32 R32, RZ, RZ, R28 ;  /* 0x000000ffff207224 */ /* 0x000fe400078e001c */
[----:B------:R-:W4:Y:S01]  /*5740*/  LDL.LU R28, [R1+0x7c] ;  /* 0x00007c00011c7983 */ /* 0x000f220000300800 */
[----:B------:R-:W-:-:S04]  /*5750*/  FADD R4, R27, R4 ;  /* 0x000000041b047221 */ /* 0x000fc80000000000 */
[----:B------:R-:W-:-:S04]  /*5760*/  FADD R4, R106, R4 ;  /* 0x000000046a047221 */ /* 0x000fc80000000000 */
[----:B------:R-:W-:Y:S02]  /*5770*/  FADD R4, R37, R4 ;  /* 0x0000000425047221 */ /* 0x000fe40000000000 */
[----:B------:R-:W4:Y:S01]  /*5780*/  LDL.LU R37, [R1+0x78] ;  /* 0x0000780001257983 */ /* 0x000f220000300800 */
[----:B------:R-:W-:Y:S07]  /*5790*/  HMMA.16816.F32.BF16 R44, R116, R120, R44 ;  /* 0x00000078742c723c */ /* 0x000fee000004182c */
[----:B------:R-:W-:-:S02]  /*57a0*/  IMAD.MOV.U32 R121, RZ, RZ, R39 ;  /* 0x000000ffff797224 */ /* 0x000fc400078e0027 */
[----:B------:R-:W4:Y:S01]  /*57b0*/  LDL.LU R39, [R1+0x74] ;  /* 0x0000740001277983 */ /* 0x000f220000300800 */
[----:B--2---:R-:W-:Y:S02]  /*57c0*/  FADD R4, R98, R4 ;  /* 0x0000000462047221 */ /* 0x004fe40000000000 */
[----:B---3--:R-:W-:Y:S02]  /*57d0*/  FADD R5, R99, R5 ;  /* 0x0000000563057221 */ /* 0x008fe40000000000 */
[----:B------:R-:W-:Y:S02]  /*57e0*/  FADD R4, R12, R4 ;  /* 0x000000040c047221 */ /* 0x000fe40000000000 */
[----:B------:R-:W2:Y:S01]  /*57f0*/  LDL.LU R12, [R1+0x70] ;  /* 0x00007000010c7983 */ /* 0x000ea20000300800 */
[----:B------:R-:W-:-:S03]  /*5800*/  FADD R5, R13, R5 ;  /* 0x000000050d057221 */ /* 0x000fc60000000000 */
[----:B------:R-:W2:Y:S01]  /*5810*/  LDL.LU R13, [R1+0x6c] ;  /* 0x00006c00010d7983 */ /* 0x000ea20000300800 */
[----:B------:R-:W-:Y:S02]  /*5820*/  IMAD.MOV.U32 R64, RZ, RZ, R49 ;  /* 0x000000ffff407224 */ /* 0x000fe400078e0031 */
[----:B------:R-:W-:Y:S01]  /*5830*/  IMAD.MOV.U32 R38, RZ, RZ, R57 ;  /* 0x000000ffff267224 */ /* 0x000fe200078e0039 */
[----:B------:R-:W1:Y:S01]  /*5840*/  LDSM.16.M88.4 R48, [R104+0x12000] ;  /* 0x012000006830783b */ /* 0x000e620000000200 */
[----:B------:R-:W-:Y:S02]  /*5850*/  IMAD.MOV.U32 R9, RZ, RZ, R64 ;  /* 0x000000ffff097224 */ /* 0x000fe400078e0040 */
[----:B------:R-:W-:Y:S01]  /*5860*/  IMAD.MOV.U32 R33, RZ, RZ, R38 ;  /* 0x000000ffff217224 */ /* 0x000fe200078e0026 */
[----:B------:R-:W-:Y:S01]  /*5870*/  MOV R38, R96 ;  /* 0x0000006000267202 */ /* 0x000fe20000000f00 */
[----:B------:R-:W-:Y:S01]  /*5880*/  IMAD.MOV.U32 R26, RZ, RZ, R73 ;  /* 0x000000ffff1a7224 */ /* 0x000fe200078e0049 */
[----:B------:R-:W4:Y:S01]  /*5890*/  LDSM.16.M88.4 R56, [R104+0x12400] ;  /* 0x012400006838783b */ /* 0x000f220000000200 */
[----:B------:R-:W-:-:S02]  /*58a0*/  IMAD.MOV.U32 R27, RZ, RZ, R74 ;  /* 0x000000ffff1b7224 */ /* 0x000fc400078e004a */
[----:B------:R-:W-:Y:S01]  /*58b0*/  IMAD.MOV.U32 R29, RZ, RZ, R75 ;  /* 0x000000ffff1d7224 */ /* 0x000fe200078e004b */
[----:B------:R-:W4:Y:S01]  /*58c0*/  LDSM.16.M88.4 R64, [R104+0x12800] ;  /* 0x012800006840783b */ /* 0x000f220000000200 */
[----:B------:R-:W-:-:S03]  /*58d0*/  IMAD.MOV.U32 R36, RZ, RZ, R97 ;  /* 0x000000ffff247224 */ /* 0x000fc600078e0061 */
[----:B------:R-:W4:Y:S04]  /*58e0*/  LDSM.16.M88.4 R72, [R104+0x12c00] ;  /* 0x012c00006848783b */ /* 0x000f280000000200 */
[----:B------:R-:W4:Y:S04]  /*58f0*/  LDSM.16.M88.4 R96, [R104+0x13800] ;  /* 0x013800006860783b */ /* 0x000f280000000200 */
[----:B------:R-:W4:Y:S01]  /*5900*/  LDSM.16.M88.4 R104, [R104+0x13c00] ;  /* 0x013c00006868783b */ /* 0x000f220000000200 */
[--C-:B------:R-:W-:Y:S01]  /*5910*/  FADD R9, R9, -R2.reuse ;  /* 0x8000000209097221 */ /* 0x100fe20000000000 */
[C---:B------:R-:W-:Y:S08]  /*5920*/  HMMA.16816.F32.BF16 R84, R116.reuse, R80, R84 ;  /* 0x000000507454723c */ /* 0x040ff00000041854 */
[C---:B0-----:R-:W-:Y:S08]  /*5930*/  HMMA.16816.F32.BF16 R92, R116.reuse, R88, R92 ;  /* 0x00000058745c723c */ /* 0x041ff0000004185c */
[C---:B-1----:R-:W-:Y:S08]  /*5940*/  HMMA.16816.F32.BF16 R52, R116.reuse, R48, R52 ;  /* 0x000000307434723c */ /* 0x042ff00000041834 */
[----:B----4-:R-:W-:Y:S01]  /*5950*/  HMMA.16816.F32.BF16 R60, R116, R56, R60 ;  /* 0x00000038743c723c */ /* 0x010fe2000004183c */
[----:B------:R-:W-:-:S07]  /*5960*/  FADD R28, R28, -R2 ;  /* 0x800000021c1c7221 */ /* 0x000fce0000000000 */
[C---:B------:R-:W-:Y:S08]  /*5970*/  HMMA.16816.F32.BF16 R68, R116.reuse, R64, R68 ;  /* 0x000000407444723c */ /* 0x040ff00000041844 */
[C---:B------:R-:W-:Y:S08]  /*5980*/  HMMA.16816.F32.BF16 R76, R116.reuse, R72, R76 ;  /* 0x00000048744c723c */ /* 0x040ff0000004184c */
[C---:B------:R-:W-:Y:S08]  /*5990*/  HMMA.16816.F32.BF16 R100, R116.reuse, R96, R100 ;  /* 0x000000607464723c */ /* 0x040ff00000041864 */
[----:B------:R-:W-:Y:S07]  /*59a0*/  HMMA.16816.F32.BF16 R112, R116, R104, R112 ;  /* 0x000000687470723c */ /* 0x000fee0000041870 */
[----:B------:R-:W-:-:S02]  /*59b0*/  FMUL R116, R9, 1.4426950216293334961 ;  /* 0x3fb8aa3b09747820 */ /* 0x000fc40000400000 */
[----:B------:R-:W-:Y:S02]  /*59c0*/  FADD R9, R32, -R2 ;  /* 0x8000000220097221 */ /* 0x000fe40000000000 */
[----:B------:R-:W-:Y:S02]  /*59d0*/  FADD R4, R121, R4 ;  /* 0x0000000479047221 */ /* 0x000fe40000000000 */
[----:B------:R-:W-:Y:S02]  /*59e0*/  FMUL R9, R9, 1.4426950216293334961 ;  /* 0x3fb8aa3b09097820 */ /* 0x000fe40000400000 */
[----:B------:R-:W-:Y:S02]  /*59f0*/  FADD R4, R36, R4 ;  /* 0x0000000424047221 */ /* 0x000fe40000000000 */
[----:B------:R0:W-:Y:S01]  /*5a00*/  MUFU.EX2 R118, R9 ;  /* 0x0000000900767308 */ /* 0x0001e20000000800 */
[----:B------:R-:W-:Y:S02]  /*5a10*/  FADD R8, R8, -R2 ;  /* 0x8000000208087221 */ /* 0x000fe40000000000 */
[----:B------:R-:W-:-:S02]  /*5a20*/  FADD R4, R29, R4 ;  /* 0x000000041d047221 */ /* 0x000fc40000000000 */
[----:B0-----:R-:W-:Y:S02]  /*5a30*/  FMUL R9, R28, 1.4426950216293334961 ;  /* 0x3fb8aa3b1c097820 */ /* 0x001fe40000400000 */
[--C-:B------:R-:W-:Y:S02]  /*5a40*/  FADD R28, R37, -R0.reuse ;  /* 0x80000000251c7221 */ /* 0x100fe40000000000 */
[----:B------:R-:W-:Y:S02]  /*5a50*/  FMUL R8, R8, 1.4426950216293334961 ;  /* 0x3fb8aa3b08087820 */ /* 0x000fe40000400000 */
[----:B------:R-:W-:Y:S02]  /*5a60*/  FMUL R117, R28, 1.4426950216293334961 ;  /* 0x3fb8aa3b1c757820 */ /* 0x000fe40000400000 */
[----:B------:R-:W-:Y:S02]  /*5a70*/  FADD R28, R39, -R0 ;  /* 0x80000000271c7221 */ /* 0x000fe40000000000 */
[----:B------:R-:W0:Y:S02]  /*5a80*/  MUFU.EX2 R8, R8 ;  /* 0x0000000800087308 */ /* 0x000e240000000800 */
[----:B------:R-:W-:-:S02]  /*5a90*/  FMUL R28, R28, 1.4426950216293334961 ;  /* 0x3fb8aa3b1c1c7820 */ /* 0x000fc40000400000 */
[----:B------:R-:W-:-:S04]  /*5aa0*/  FADD R5, R33, R5 ;  /* 0x0000000521057221 */ /* 0x000fc80000000000 */
[----:B------:R-:W1:Y:S01]  /*5ab0*/  MUFU.EX2 R117, R117 ;  /* 0x0000007500757308 */ /* 0x000e620000000800 */
[----:B------:R-:W-:-:S07]  /*5ac0*/  FADD R5, R38, R5 ;  /* 0x0000000526057221 */ /* 0x000fce0000000000 */
[----:B------:R-:W4:Y:S01]  /*5ad0*/  MUFU.EX2 R116, R116 ;  /* 0x0000007400747308 */ /* 0x000f220000000800 */
[----:B------:R-:W-:Y:S02]  /*5ae0*/  FADD R5, R124, R5 ;  /* 0x000000057c057221 */ /* 0x000fe40000000000 */
[----:B------:R-:W-:Y:S01]  /*5af0*/  FADD R4, R125, R4 ;  /* 0x000000047d047221 */ /* 0x000fe20000000000 */
[----:B------:R0:W5:Y:S04]  /*5b00*/  LDL.LU R124, [R1+0x1c8] ;  /* 0x0001c800017c7983 */ /* 0x0001680000300800 */
[----:B------:R-:W4:Y:S01]  /*5b10*/  MUFU.EX2 R28, R28 ;  /* 0x0000001c001c7308 */ /* 0x000f220000000800 */
[----:B------:R-:W-:Y:S01]  /*5b20*/  FADD R5, R3, R5 ;  /* 0x0000000503057221 */ /* 0x000fe20000000000 */
[----:B------:R-:W3:Y:S06]  /*5b30*/  LDL.LU R125, [R1+0x1c4] ;  /* 0x0001c400017d7983 */ /* 0x000eec0000300800 */
[----:B------:R-:W4:Y:S01]  /*5b40*/  MUFU.EX2 R9, R9 ;  /* 0x0000000900097308 */ /* 0x000f220000000800 */
[----:B0-----:R-:W-:Y:S01]  /*5b50*/  FADD R4, R8, R4 ;  /* 0x0000000408047221 */ /* 0x001fe20000000000 */
[----:B------:R-:W3:Y:S01]  /*5b60*/  LDL.LU R3, [R1+0x1c0] ;  /* 0x0001c00001037983 */ /* 0x000ee20000300800 */
[----:B-1----:R-:W-:-:S02]  /*5b70*/  FADD R5, R117, R5 ;  /* 0x0000000575057221 */ /* 0x002fc40000000000 */
[----:B----4-:R-:W-:Y:S02]  /*5b80*/  FADD R4, R116, R4 ;  /* 0x0000000474047221 */ /* 0x010fe40000000000 */
[----:B------:R-:W-:Y:S01]  /*5b90*/  FADD R5, R28, R5 ;  /* 0x000000051c057221 */ /* 0x000fe20000000000 */
[----:B------:R-:W-:Y:S01]  /*5ba0*/  F2FP.BF16.PACK_AB R116, R116, R8 ;  /* 0x000000087474723e */ /* 0x000fe200000010ff */
[----:B------:R-:W-:Y:S01]  /*5bb0*/  FADD R4, R118, R4 ;  /* 0x0000000476047221 */ /* 0x000fe20000000000 */
[----:B------:R-:W-:Y:S02]  /*5bc0*/  F2FP.BF16.PACK_AB R117, R28, R117 ;  /* 0x000000751c75723e */ /* 0x000fe400000010ff */
[----:B------:R-:W-:Y:S01]  /*5bd0*/  F2FP.BF16.PACK_AB R118, R9, R118 ;  /* 0x000000760976723e */ /* 0x000fe200000010ff */
[----:B------:R-:W-:Y:S02]  /*5be0*/  IMAD.MOV.U32 R38, RZ, RZ, R24 ;  /* 0x000000ffff267224 */ /* 0x000fe400078e0018 */
[----:B------:R-:W-:-:S02]  /*5bf0*/  IMAD.MOV.U32 R39, RZ, RZ, R25 ;  /* 0x000000ffff277224 */ /* 0x000fc400078e0019 */
[----:B--2---:R-:W-:-:S04]  /*5c00*/  FADD R29, R12, -R0 ;  /* 0x800000000c1d7221 */ /* 0x004fc80000000000 */
[----:B------:R-:W-:Y:S02]  /*5c10*/  FMUL R119, R29, 1.4426950216293334961 ;  /* 0x3fb8aa3b1d777820 */ /* 0x000fe40000400000 */
[----:B------:R-:W-:-:S04]  /*5c20*/  FADD R29, R13, -R0 ;  /* 0x800000000d1d7221 */ /* 0x000fc80000000000 */
[----:B------:R-:W-:Y:S01]  /*5c30*/  FMUL R29, R29, 1.4426950216293334961 ;  /* 0x3fb8aa3b1d1d7820 */ /* 0x000fe20000400000 */
[----:B------:R-:W0:Y:S08]  /*5c40*/  MUFU.EX2 R119, R119 ;  /* 0x0000007700777308 */ /* 0x000e300000000800 */
[----:B------:R-:W1:Y:S01]  /*5c50*/  MUFU.EX2 R29, R29 ;  /* 0x0000001d001d7308 */ /* 0x000e620000000800 */
[----:B0-----:R-:W-:Y:S01]  /*5c60*/  FADD R8, R119, R5 ;  /* 0x0000000577087221 */ /* 0x001fe20000000000 */
[----:B-1----:R-:W-:-:S07]  /*5c70*/  F2FP.BF16.PACK_AB R119, R29, R119 ;  /* 0x000000771d77723e */ /* 0x002fce00000010ff */
[C---:B------:R-:W-:Y:S01]  /*5c80*/  HMMA.16816.F32.BF16 R108, R116.reuse, R14, R108 ;  /* 0x0000000e746c723c */ /* 0x040fe2000004186c */
[----:B------:R-:W2:Y:S04]  /*5c90*/  LDL.LU.64 R14, [R1+0x1b8] ;  /* 0x0001b800010e7983 */ /* 0x000ea80000300a00 */
[----:B------:R-:W2:Y:S03]  /*5ca0*/  LDL.LU.64 R12, [R1+0x1b0] ;  /* 0x0001b000010c7983 */ /* 0x000ea60000300a00 */
[C---:B------:R-:W-:Y:S01]  /*5cb0*/  HMMA.16816.F32.BF16 R20, R116.reuse, R26, R20 ;  /* 0x0000001a7414723c */ /* 0x040fe20000041814 */
[----:B------:R-:W4:Y:S04]  /*5cc0*/  LDL.LU R32, [R1+0x30] ;  /* 0x0000300001207983 */ /* 0x000f280000300800 */
[----:B------:R-:W2:Y:S04]  /*5cd0*/  LDL.LU R33, [R1+0x34] ;  /* 0x0000340001217983 */ /* 0x000ea80000300800 */
[----:B------:R-:W2:Y:S04]  /*5ce0*/  LDL.LU.64 R26, [R1+0x1a8] ;  /* 0x0001a800011a7983 */ /* 0x000ea80000300a00 */
[----:B------:R-:W2:Y:S01]  /*5cf0*/  LDL.LU.64 R24, [R1+0x1a0] ;  /* 0x0001a00001187983 */ /* 0x000ea20000300a00 */
[----:B------:R-:W-:Y:S01]  /*5d00*/  HMMA.16816.F32.BF16 R16, R116, R10, R16 ;  /* 0x0000000a7410723c */ /* 0x000fe20000041810 */
[----:B------:R-:W-:-:S02]  /*5d10*/  FADD R5, R9, R4 ;  /* 0x0000000409057221 */ /* 0x000fc40000000000 */
[----:B------:R-:W-:-:S05]  /*5d20*/  FADD R4, R29, R8 ;  /* 0x000000081d047221 */ /* 0x000fca0000000000 */
[C---:B--2---:R-:W-:Y:S01]  /*5d30*/  HMMA.16816.F32.BF16 R24, R116.reuse, R38, R24 ;  /* 0x000000267418723c */ /* 0x044fe20000041818 */
[----:B------:R-:W2:Y:S04]  /*5d40*/  LDL.LU.64 R38, [R1+0x198] ;  /* 0x0001980001267983 */ /* 0x000ea80000300a00 */
[----:B------:R-:W2:Y:S04]  /*5d50*/  LDL.LU.64 R36, [R1+0x190] ;  /* 0x0001900001247983 */ /* 0x000ea80000300a00 */
[----:B------:R-:W3:Y:S04]  /*5d60*/  LDL.LU R11, [R1+0x84] ;  /* 0x00008400010b7983 */ /* 0x000ee80000300800 */
[----:B------:R-:W3:Y:S04]  /*5d70*/  LDL.LU R10, [R1+0x80] ;  /* 0x00008000010a7983 */ /* 0x000ee80000300800 */
[----:B------:R-:W0:Y:S04]  /*5d80*/  SHFL.BFLY PT, R9, R5, 0x2, 0x1f ;  /* 0x0c401f0005097f89 */ /* 0x000e2800000e0000 */
[----:B------:R-:W1:Y:S01]  /*5d90*/  SHFL.BFLY PT, R8, R4, 0x2, 0x1f ;  /* 0x0c401f0004087f89 */ /* 0x000e6200000e0000 */
[----:B------:R-:W-:Y:S03]  /*5da0*/  HMMA.16816.F32.BF16 R12, R116, R6, R12 ;  /* 0x00000006740c723c */ /* 0x000fe6000004180c */
[----:B------:R-:W4:Y:S01]  /*5db0*/  S2R R6, SR_CTAID.X ;  /* 0x0000000000067919 */ /* 0x000f220000002500 */
[----:B0-----:R-:W-:-:S02]  /*5dc0*/  FADD R9, R5, R9 ;  /* 0x0000000905097221 */ /* 0x001fc40000000000 */
[----:B-1----:R-:W-:-:S03]  /*5dd0*/  FADD R8, R4, R8 ;  /* 0x0000000804087221 */ /* 0x002fc60000000000 */
[----:B------:R-:W0:Y:S04]  /*5de0*/  SHFL.BFLY PT, R4, R9, 0x1, 0x1f ;  /* 0x0c201f0009047f89 */ /* 0x000e2800000e0000 */
[----:B------:R-:W1:Y:S01]  /*5df0*/  SHFL.BFLY PT, R5, R8, 0x1, 0x1f ;  /* 0x0c201f0008057f89 */ /* 0x000e6200000e0000 */
[----:B------:R-:W-:Y:S01]  /*5e00*/  MOV R7, 0x40 ;  /* 0x0000004000077802 */ /* 0x000fe20000000f00 */
[----:B----4-:R-:W-:Y:S01]  /*5e10*/  IMAD.SHL.U32 R6, R6, 0x100, RZ ;  /* 0x0000010006067824 */ /* 0x010fe200078e00ff */
[----:B------:R-:W-:-:S03]  /*5e20*/  UIADD3 UR4, UP0, UR4, 0x40, URZ ;  /* 0x0000004004047890 */ /* 0x000fc6000ff1e03f */
[C---:B------:R-:W-:Y:S02]  /*5e30*/  IMAD R32, R7.reuse, c[0x0][0x1b4], R32 ;  /* 0x00006d0007207a24 */ /* 0x040fe400078e0220 */
[----:B------:R-:W-:Y:S01]  /*5e40*/  IMAD R33, R7, c[0x0][0x1a4], R33 ;  /* 0x0000690007217a24 */ /* 0x000fe200078e0221 */
[----:B------:R-:W-:Y:S01]  /*5e50*/  UIADD3.X UR5, URZ, UR5, URZ, UP0, !UPT ;  /* 0x000000053f057290 */ /* 0x000fe200087fe43f */
[----:B------:R-:W-:Y:S01]  /*5e60*/  IADD3 R6, R6, 0x100, RZ ;  /* 0x0000010006067810 */ /* 0x000fe20007ffe0ff */
[----:B0-----:R-:W-:Y:S02]  /*5e70*/  FADD R4, R9, R4 ;  /* 0x0000000409047221 */ /* 0x001fe40000000000 */
[----:B-1----:R-:W-:Y:S01]  /*5e80*/  FADD R5, R8, R5 ;  /* 0x0000000508057221 */ /* 0x002fe20000000000 */
[----:B------:R-:W-:Y:S01]  /*5e90*/  ISETP.LE.U32.AND P0, PT, R6, UR4, PT ;  /* 0x0000000406007c0c */ /* 0x000fe2000bf03070 */
[----:B------:R-:W-:-:S05]  /*5ea0*/  IMAD.U32 R6, RZ, RZ, UR5 ;  /* 0x00000005ff067e24 */ /* 0x000fca000f8e00ff */
[----:B------:R-:W-:Y:S01]  /*5eb0*/  ISETP.GE.U32.AND.EX P0, PT, R6, RZ, PT, P0 ;  /* 0x000000ff0600720c */ /* 0x000fe20003f06100 */
[C---:B------:R-:W-:Y:S08]  /*5ec0*/  HMMA.16816.F32.BF16 R40, R116.reuse, R34, R40 ;  /* 0x000000227428723c */ /* 0x040ff00000041828 */
[C---:B------:R-:W-:Y:S08]  /*5ed0*/  HMMA.16816.F32.BF16 R60, R116.reuse, R58, R60 ;  /* 0x0000003a743c723c */ /* 0x040ff0000004183c */
[C---:B------:R-:W-:Y:S08]  /*5ee0*/  HMMA.16816.F32.BF16 R76, R116.reuse, R74, R76 ;  /* 0x0000004a744c723c */ /* 0x040ff0000004184c */
[C---:B------:R-:W-:Y:S08]  /*5ef0*/  HMMA.16816.F32.BF16 R84, R116.reuse, R82, R84 ;  /* 0x000000527454723c */ /* 0x040ff00000041854 */
[C---:B------:R-:W-:Y:S08]  /*5f00*/  HMMA.16816.F32.BF16 R92, R116.reuse, R90, R92 ;  /* 0x0000005a745c723c */ /* 0x040ff0000004185c */
[C---:B------:R-:W-:Y:S08]  /*5f10*/  HMMA.16816.F32.BF16 R100, R116.reuse, R98, R100 ;  /* 0x000000627464723c */ /* 0x040ff00000041864 */
[C---:B--2---:R-:W-:Y:S08]  /*5f20*/  HMMA.16816.F32.BF16 R36, R116.reuse, R30, R36 ;  /* 0x0000001e7424723c */ /* 0x044ff00000041824 */
[C---:B------:R-:W-:Y:S08]  /*5f30*/  HMMA.16816.F32.BF16 R28, R116.reuse, R122, R44 ;  /* 0x0000007a741c723c */ /* 0x040ff0000004182c */
[C---:B------:R-:W-:Y:S11]  /*5f40*/  HMMA.16816.F32.BF16 R44, R116.reuse, R50, R52 ;  /* 0x00000032742c723c */ /* 0x040ff60000041834 */
[----:B------:R-:W-:Y:S04]  /*5f50*/  @!UPT UIADD3 URZ, URZ, URZ, URZ ;  /* 0x0000003f3f3ff290 */ /* 0x000fe8000fffe03f */
[----:B------:R-:W-:Y:S04]  /*5f60*/  STL.64 [R1+0x20], R28 ;  /* 0x0000201c01007387 */ /* 0x000fe80000100a00 */
[----:B------:R0:W-:Y:S02]  /*5f70*/  STL.64 [R1+0x28], R30 ;  /* 0x0000281e01007387 */ /* 0x0001e40000100a00 */
[----:B0-----:R-:W-:Y:S02]  /*5f80*/  HMMA.16816.F32.BF16 R28, R116, R66, R68 ;  /* 0x00000042741c723c */ /* 0x001fe40000041844 */
[----:B------:R0:W-:Y:S01]  /*5f90*/  STL.64 [R1+0x10], R44 ;  /* 0x0000102c01007387 */ /* 0x0001e20000100a00 */
[----:B---3--:R-:W-:-:S03]  /*5fa0*/  FFMA R11, R3, R11, R4 ;  /* 0x0000000b030b7223 */ /* 0x008fc60000000004 */
[----:B------:R0:W-:Y:S01]  /*5fb0*/  STL.64 [R1+0x18], R46 ;  /* 0x0000182e01007387 */ /* 0x0001e20000100a00 */
[----:B------:R-:W-:Y:S11]  /*5fc0*/  FFMA R10, R125, R10, R5 ;  /* 0x0000000a7d0a7223 */ /* 0x000ff60000000005 */
[----:B------:R-:W-:Y:S05]  /*5fd0*/  @!UPT UIADD3 URZ, URZ, URZ, URZ ;  /* 0x0000003f3f3ff290 */ /* 0x000fea000fffe03f */
[----:B------:R0:W-:Y:S04]  /*5fe0*/  STL.64 [R1], R28 ;  /* 0x0000001c01007387 */ /* 0x0001e80000100a00 */
[----:B------:R0:W-:Y:S04]  /*5ff0*/  STL.64 [R1+0x8], R30 ;  /* 0x0000081e01007387 */ /* 0x0001e80000100a00 */
[----:B------:R0:W5:Y:S04]  /*6000*/  LDL.LU R3, [R1+0x18c] ;  /* 0x00018c0001037983 */ /* 0x0001680000300800 */
[----:B------:R0:W-:Y:S04]  /*6010*/  STL [R1+0x30], R32 ;  /* 0x0000302001007387 */ /* 0x0001e80000100800 */
[----:B------:R0:W-:Y:S04]  /*6020*/  STL [R1+0x34], R33 ;  /* 0x0000342101007387 */ /* 0x0001e80000100800 */
[----:B------:R0:W5:Y:S04]  /*6030*/  LDL.LU R125, [R1+0x188] ;  /* 0x00018800017d7983 */ /* 0x0001680000300800 */
[----:B------:R0:W-:Y:S04]  /*6040*/  STL [R1+0x84], R11 ;  /* 0x0000840b01007387 */ /* 0x0001e80000100800 */
[----:B------:R0:W-:Y:S04]  /*6050*/  STL [R1+0x38], R2 ;  /* 0x0000380201007387 */ /* 0x0001e80000100800 */
[----:B------:R0:W-:Y:S04]  /*6060*/  STL [R1+0x80], R10 ;  /* 0x0000800a01007387 */ /* 0x0001e80000100800 */
[----:B------:R0:W-:Y:S01]  /*6070*/  STL [R1+0x3c], R0 ;  /* 0x00003c0001007387 */ /* 0x0001e20000100800 */
[----:B------:R-:W-:Y:S01]  /*6080*/  HMMA.16816.F32.BF16 R116, R116, R106, R112 ;  /* 0x0000006a7474723c */ /* 0x000fe20000041870 */
[----:B------:R-:W-:Y:S01]  /*6090*/  @P0 CALL.REL.NOINC `(.L_x_0) ;  /* 0x0000001000000944 */ /* 0x000fe20003c00000 */
[----:B------:R-:W-:Y:S06]  /*60a0*/  BRA `(.L_x_1) ;  /* 0xffffc68000007947 */ /* 0x000fec000383ffff */
.L_x_0:
[----:B-1----:R-:W2:Y:S04]  /*60b0*/  LDL.LU R4, [R1+0x20] ;  /* 0x0000200001047983 */ /* 0x002ea80000300800 */
[----:B-----5:R-:W3:Y:S01]  /*60c0*/  LDL.LU R3, [R1+0x24] ;  /* 0x0000240001037983 */ /* 0x020ee20000300800 */
[----:B------:R-:W-:Y:S01]  /*60d0*/  MOV R35, R43 ;  /* 0x0000002b00237202 */ /* 0x000fe20000000f00 */
[----:B0-----:R-:W-:-:S02]  /*60e0*/  IMAD.MOV.U32 R10, RZ, RZ, R42 ;  /* 0x000000ffff0a7224 */ /* 0x001fc400078e002a */
[----:B------:R-:W0:Y:S04]  /*60f0*/  S2R R5, SR_TID.X ;  /* 0x0000000000057919 */ /* 0x000e280000002100 */
[----:B------:R-:W4:Y:S04]  /*6100*/  LDL.LU R59, [R1+0x28] ;  /* 0x00002800013b7983 */ /* 0x000f280000300800 */
[----:B------:R-:W4:Y:S04]  /*6110*/  LDL.LU R58, [R1+0x2c] ;  /* 0x00002c00013a7983 */ /* 0x000f280000300800 */
[----:B------:R-:W4:Y:S04]  /*6120*/  LDL.LU R11, [R1+0x10] ;  /* 0x00001000010b7983 */ /* 0x000f280000300800 */
[----:B------:R-:W4:Y:S04]  /*6130*/  LDL.LU R32, [R1+0x14] ;  /* 0x0000140001207983 */ /* 0x000f280000300800 */
[----:B------:R-:W4:Y:S04]  /*6140*/  LDL.LU R54, [R1+0x18] ;  /* 0x0000180001367983 */ /* 0x000f280000300800 */
[----:B------:R-:W4:Y:S01]  /*6150*/  LDL.LU R52, [R1+0x1c] ;  /* 0x00001c0001347983 */ /* 0x000f220000300800 */
[----:B0-----:R-:W-:-:S02]  /*6160*/  LOP3.LUT R6, R5, 0x1c, RZ, 0xc0, !PT ;  /* 0x0000001c05067812 */ /* 0x001fc400078ec0ff */
[----:B------:R-:W-:-:S05]  /*6170*/  LOP3.LUT R5, R5, 0x1e0, RZ, 0xc0, !PT ;  /* 0x000001e005057812 */ /* 0x000fca00078ec0ff */
[----:B------:R-:W-:Y:S02]  /*6180*/  IMAD R7, R5, 0x2, R6 ;  /* 0x0000000205077824 */ /* 0x000fe400078e0206 */
[----:B------:R-:W-:Y:S01]  /*6190*/  IMAD.MOV.U32 R6, RZ, RZ, R41 ;  /* 0x000000ffff067224 */ /* 0x000fe200078e0029 */
[----:B------:R-:W0:Y:S01]  /*61a0*/  S2R R122, SR_TID.X ;  /* 0x00000000007a7919 */ /* 0x000e220000002100 */
[----:B------:R-:W-:-:S03]  /*61b0*/  IMAD.MOV.U32 R5, RZ, RZ, R27 ;  /* 0x000000ffff057224 */ /* 0x000fc600078e001b */
[----:B------:R-:W1:Y:S04]  /*61c0*/  S2R R45, SR_TID.X ;  /* 0x00000000002d7919 */ /* 0x000e680000002100 */
[----:B------:R-:W0:Y:S04]  /*61d0*/  S2R R120, SR_CTAID.X ;  /* 0x0000000000787919 */ /* 0x000e280000002500 */
[----:B------:R-:W0:Y:S04]  /*61e0*/  S2R R121, SR_CTAID.Y ;  /* 0x0000000000797919 */ /* 0x000e280000002600 */
[----:B------:R-:W0:Y:S04]  /*61f0*/  S2R R74, SR_TID.X ;  /* 0x00000000004a7919 */ /* 0x000e280000002100 */
[----:B------:R-:W-:Y:S01]  /*6200*/  BAR.SYNC.DEFER_BLOCKING 0x0 ;  /* 0x0000000000007b1d */ /* 0x000fe20000010000 */
[----:B--2---:R-:W-:-:S02]  /*6210*/  IMAD.MOV.U32 R8, RZ, RZ, R4 ;  /* 0x000000ffff087224 */ /* 0x004fc400078e0004 */
[----:B---3--:R-:W-:-:S03]  /*6220*/  IMAD.MOV.U32 R9, RZ, RZ, R3 ;  /* 0x000000ffff097224 */ /* 0x008fc600078e0003 */
[----:B------:R-:W2:Y:S04]  /*6230*/  LDL.LU R3, [R1+0x80] ;  /* 0x0000800001037983 */ /* 0x000ea80000300800 */
[----:B------:R-:W3:Y:S04]  /*6240*/  LDL.LU R33, [R1] ;  /* 0x0000000001217983 */ /* 0x000ee80000300800 */
[----:B------:R-:W3:Y:S04]  /*6250*/  LDL.LU R34, [R1+0x4] ;  /* 0x0000040001227983 */ /* 0x000ee80000300800 */
[----:B------:R-:W3:Y:S04]  /*6260*/  LDL.LU R50, [R1+0x8] ;  /* 0x0000080001327983 */ /* 0x000ee80000300800 */
[----:B------:R-:W3:Y:S04]  /*6270*/  LDL.LU R41, [R1+0xc] ;  /* 0x00000c0001297983 */ /* 0x000ee80000300800 */
[----:B------:R-:W3:Y:S01]  /*6280*/  LDL.LU R66, [R1+0x84] ;  /* 0x0000840001427983 */ /* 0x000ee20000300800 */
[----:B-1----:R-:W-:Y:S01]  /*6290*/  LOP3.LUT R45, R45, 0x3, RZ, 0xc0, !PT ;  /* 0x000000032d2d7812 */ /* 0x002fe200078ec0ff */
[C---:B0-----:R-:W-:Y:S01]  /*62a0*/  IMAD.SHL.U32 R31, R122.reuse, 0x4, RZ ;  /* 0x000000047a1f7824 */ /* 0x041fe200078e00ff */
[----:B------:R-:W-:-:S02]  /*62b0*/  SHF.L.U32 R4, R122, 0x3, RZ ;  /* 0x000000037a047819 */ /* 0x000fc400000006ff */
[----:B------:R-:W-:Y:S02]  /*62c0*/  SHF.R.U32.HI R44, RZ, 0x1, R122 ;  /* 0x00000001ff2c7819 */ /* 0x000fe4000001167a */
[----:B------:R-:W-:Y:S02]  /*62d0*/  PRMT R120, R122, 0x6540, R120 ;  /* 0x000065407a787816 */ /* 0x000fe40000000078 */
[----:B------:R-:W-:Y:S02]  /*62e0*/  LOP3.LUT R42, R31, 0x3c0, RZ, 0xc0, !PT ;  /* 0x000003c01f2a7812 */ /* 0x000fe400078ec0ff */
[----:B------:R-:W-:Y:S01]  /*62f0*/  LOP3.LUT R44, R44, 0x4, RZ, 0xc0, !PT ;  /* 0x000000042c2c7812 */ /* 0x000fe200078ec0ff */
[----:B------:R-:W-:Y:S02]  /*6300*/  IMAD R27, R121, c[0x0][0x1c0], RZ ;  /* 0x00007000791b7a24 */ /* 0x000fe400078e02ff */
[----:B------:R-:W-:-:S04]  /*6310*/  IMAD R29, R120, c[0x0][0x1c4], RZ ;  /* 0x00007100781d7a24 */ /* 0x000fc800078e02ff */
[----:B------:R-:W-:Y:S02]  /*6320*/  IMAD.SHL.U32 R31, R29, 0x2, RZ ;  /* 0x000000021d1f7824 */ /* 0x000fe400078e00ff */
[----:B------:R-:W-:Y:S02]  /*6330*/  IMAD.SHL.U32 R46, R7, 0x4, RZ ;  /* 0x00000004072e7824 */ /* 0x000fe400078e00ff */
[----:B------:R-:W-:Y:S01]  /*6340*/  IMAD.HI R7, R27, 0x2, RZ ;  /* 0x000000021b077827 */ /* 0x000fe200078e02ff */
[----:B------:R-:W-:-:S04]  /*6350*/  SHF.R.U32.HI R74, RZ, 0x8, R74 ;  /* 0x00000008ff4a7819 */ /* 0x000fc8000001164a */
[----:B------:R-:W-:Y:S01]  /*6360*/  SGXT.U32 R74, R74, 0x1 ;  /* 0x000000014a4a781a */ /* 0x000fe20000000000 */
[----:B--2---:R-:W-:-:S04]  /*6370*/  IMAD.MOV.U32 R73, RZ, RZ, R3 ;  /* 0x000000ffff497224 */ /* 0x004fc800078e0003 */
[C---:B------:R-:W-:Y:S01]  /*6380*/  FMUL R28, R73.reuse, 8388608 ;  /* 0x4b000000491c7820 */ /* 0x040fe20000400000 */
[C---:B------:R-:W-:Y:S02]  /*6390*/  FSETP.GEU.AND P3, PT, R73.reuse, 1.175494350822287508e-38, PT ;  /* 0x008000004900780b */ /* 0x040fe40003f6e000 */
[C---:B------:R-:W-:Y:S02]  /*63a0*/  FSETP.GT.AND P1, PT, |R73|.reuse, 8.50705917302346158658e+37, PT ;  /* 0x7e8000004900780b */ /* 0x040fe40003f24200 */
[----:B------:R-:W-:Y:S02]  /*63b0*/  FSEL R28, R28, R73, !P3 ;  /* 0x000000491c1c7208 */ /* 0x000fe40005800000 */
[----:B------:R-:W-:Y:S02]  /*63c0*/  FSEL R55, RZ, -23, P3 ;  /* 0xc1b80000ff377808 */ /* 0x000fe40001800000 */
[----:B------:R-:W-:Y:S01]  /*63d0*/  FSETP.GEU.AND P3, PT, |R73|, 1.175494350822287508e-38, PT ;  /* 0x008000004900780b */ /* 0x000fe20003f6e200 */
[----:B------:R-:W-:-:S02]  /*63e0*/  IMAD.SHL.U32 R3, R122, 0x400, RZ ;  /* 0x000004007a037824 */ /* 0x000fc400078e00ff */
[C---:B---3--:R-:W-:Y:S01]  /*63f0*/  FMUL R53, R66.reuse, 8388608 ;  /* 0x4b00000042357820 */ /* 0x048fe20000400000 */
[----:B------:R-:W-:-:S03]  /*6400*/  FSETP.GEU.AND P2, PT, R66, 1.175494350822287508e-38, PT ;  /* 0x008000004200780b */ /* 0x000fc60003f4e000 */
[----:B------:R-:W-:Y:S01]  /*6410*/  @P1 FMUL R73, R73, 0.25 ;  /* 0x3e80000049491820 */ /* 0x000fe20000400000 */
[----:B------:R-:W-:-:S05]  /*6420*/  FSEL R53, R53, R66, !P2 ;  /* 0x0000004235357208 */ /* 0x000fca0005000000 */
[----:B------:R-:W-:Y:S01]  /*6430*/  @!P3 FMUL R73, R73, 16777216 ;  /* 0x4b8000004949b820 */ /* 0x000fe20000400000 */
[----:B------:R-:W-:Y:S02]  /*6440*/  FSEL R57, RZ, -23, P2 ;  /* 0xc1b80000ff397808 */ /* 0x000fe40001000000 */
[----:B------:R-:W-:Y:S01]  /*6450*/  FSETP.GT.AND P2, PT, |R66|, 8.50705917302346158658e+37, PT ;  /* 0x7e8000004200780b */ /* 0x000fe20003f44200 */
[----:B------:R-:W-:Y:S01]  /*6460*/  @P1 FMUL R119, R119, 0.25 ;  /* 0x3e80000077771820 */ /* 0x000fe20000400000 */
[----:B------:R-:W-:Y:S01]  /*6470*/  LOP3.LUT R43, R3, 0x6000, RZ, 0xc0, !PT ;  /* 0x00006000032b7812 */ /* 0x000fe200078ec0ff */
[----:B------:R-:W-:Y:S01]  /*6480*/  @P1 FMUL R118, R118, 0.25 ;  /* 0x3e80000076761820 */ /* 0x000fe20000400000 */
[----:B------:R-:W0:Y:S01]  /*6490*/  MUFU.RCP R73, R73 ;  /* 0x0000004900497308 */ /* 0x000e220000001000 */
[----:B------:R-:W-:Y:S02]  /*64a0*/  @P1 FMUL R103, R103, 0.25 ;  /* 0x3e80000067671820 */ /* 0x000fe40000400000 */
[----:B------:R-:W-:-:S02]  /*64b0*/  @P1 FMUL R102, R102, 0.25 ;  /* 0x3e80000066661820 */ /* 0x000fc40000400000 */
[----:B------:R-:W-:Y:S02]  /*64c0*/  @P1 FMUL R95, R95, 0.25 ;  /* 0x3e8000005f5f1820 */ /* 0x000fe40000400000 */
[----:B------:R-:W-:Y:S02]  /*64d0*/  @P1 FMUL R94, R94, 0.25 ;  /* 0x3e8000005e5e1820 */ /* 0x000fe40000400000 */
[----:B------:R-:W-:Y:S02]  /*64e0*/  @P1 FMUL R87, R87, 0.25 ;  /* 0x3e80000057571820 */ /* 0x000fe40000400000 */
[----:B------:R-:W-:Y:S02]  /*64f0*/  @P1 FMUL R86, R86, 0.25 ;  /* 0x3e80000056561820 */ /* 0x000fe40000400000 */
[----:B------:R-:W-:Y:S02]  /*6500*/  @P1 FMUL R79, R79, 0.25 ;  /* 0x3e8000004f4f1820 */ /* 0x000fe40000400000 */
[----:B------:R-:W-:-:S02]  /*6510*/  @P1 FMUL R78, R78, 0.25 ;  /* 0x3e8000004e4e1820 */ /* 0x000fc40000400000 */
[----:B------:R-:W-:Y:S02]  /*6520*/  @P1 FMUL R41, R41, 0.25 ;  /* 0x3e80000029291820 */ /* 0x000fe40000400000 */
[----:B------:R-:W-:Y:S02]  /*6530*/  @P1 FMUL R50, R50, 0.25 ;  /* 0x3e80000032321820 */ /* 0x000fe40000400000 */
[----:B------:R-:W-:Y:S02]  /*6540*/  @P1 FMUL R63, R63, 0.25 ;  /* 0x3e8000003f3f1820 */ /* 0x000fe40000400000 */
[----:B------:R-:W-:Y:S02]  /*6550*/  @P1 FMUL R62, R62, 0.25 ;  /* 0x3e8000003e3e1820 */ /* 0x000fe40000400000 */
[----:B----4-:R-:W-:Y:S02]  /*6560*/  @P1 FMUL R52, R52, 0.25 ;  /* 0x3e80000034341820 */ /* 0x010fe40000400000 */
        /* <DEDUP_REMOVED lines=16> */
[----:B------:R-:W-:Y:S01]  /*6670*/  @P1 FMUL R110, R110, 0.25 ;  /* 0x3e8000006e6e1820 */ /* 0x000fe20000400000 */
[C---:B------:R-:W-:Y:S01]  /*6680*/  FSETP.GEU.AND P1, PT, |R66|.reuse, 1.175494350822287508e-38, PT ;  /* 0x008000004200780b */ /* 0x040fe20003f2e200 */
[----:B------:R-:W-:Y:S02]  /*6690*/  IMAD R43, R45, 0x20, R43 ;  /* 0x000000202d2b7824 */ /* 0x000fe400078e022b */
[----:B------:R-:W1:Y:S01]  /*66a0*/  S2R R45, SR_TID.X ;  /* 0x00000000002d7919 */ /* 0x000e620000002100 */
[----:B------:R-:W-:Y:S01]  /*66b0*/  IADD3 R68, R53, -0x3f3504f3, RZ ;  /* 0xc0cafb0d35447810 */ /* 0x000fe20007ffe0ff */
[----:B------:R-:W-:Y:S01]  /*66c0*/  @P2 FMUL R66, R66, 0.25 ;  /* 0x3e80000042422820 */ /* 0x000fe20000400000 */
[----:B------:R-:W-:Y:S01]  /*66d0*/  IADD3 R69, R28, -0x3f3504f3, RZ ;  /* 0xc0cafb0d1c457810 */ /* 0x000fe20007ffe0ff */
[----:B------:R-:W-:Y:S01]  /*66e0*/  @!P3 FMUL R15, R15, 16777216 ;  /* 0x4b8000000f0fb820 */ /* 0x000fe20000400000 */
[----:B------:R-:W-:-:S02]  /*66f0*/  LOP3.LUT R3, R4, 0x38, RZ, 0xc0, !PT ;  /* 0x0000003804037812 */ /* 0x000fc400078ec0ff */
[----:B------:R-:W-:Y:S02]  /*6700*/  LOP3.LUT R68, R68, 0xff800000, RZ, 0xc0, !PT ;  /* 0xff80000044447812 */ /* 0x000fe400078ec0ff */
[----:B------:R-:W-:Y:S01]  /*6710*/  LOP3.LUT R69, R69, 0xff800000, RZ, 0xc0, !PT ;  /* 0xff80000045457812 */ /* 0x000fe200078ec0ff */
[----:B------:R-:W-:Y:S01]  /*6720*/  @!P1 FMUL R66, R66, 16777216 ;  /* 0x4b80000042429820 */ /* 0x000fe20000400000 */
[----:B------:R-:W-:Y:S01]  /*6730*/  IADD3 R3, R44, R3, R42 ;  /* 0x000000032c037210 */ /* 0x000fe20007ffe02a */
[----:B0-----:R-:W-:Y:S01]  /*6740*/  FMUL R70, R73, R15 ;  /* 0x0000000f49467220 */ /* 0x001fe20000400000 */
[----:B------:R0:W2:Y:S01]  /*6750*/  I2F R30, R68 ;  /* 0x00000044001e7306 */ /* 0x0000a20000201400 */
[----:B------:R-:W-:-:S07]  /*6760*/  IMAD.SHL.U32 R4, R27, 0x2, RZ ;  /* 0x000000021b047824 */ /* 0x000fce00078e00ff */
[----:B------:R-:W3:Y:S01]  /*6770*/  I2F R42, R69 ;  /* 0x00000045002a7306 */ /* 0x000ee20000201400 */
[----:B------:R-:W-:-:S07]  /*6780*/  IADD3 R4, P4, P5, R31, c[0x0][0x178], R4 ;  /* 0x00005e001f047a10 */ /* 0x000fce0007d9e004 */
[----:B------:R-:W4:Y:S01]  /*6790*/  MUFU.RCP R15, R66 ;  /* 0x00000042000f7308 */ /* 0x000f220000001000 */
[----:B------:R-:W-:Y:S01]  /*67a0*/  SHF.L.U32 R31, R122, 0xc, RZ ;  /* 0x0000000c7a1f7819 */ /* 0x000fe200000006ff */
[----:B------:R-:W-:Y:S02]  /*67b0*/  @!P3 FMUL R79, R79, 16777216 ;  /* 0x4b8000004f4fb820 */ /* 0x000fe40000400000 */
[----:B------:R-:W-:Y:S02]  /*67c0*/  @P2 FMUL R9, R9, 0.25 ;  /* 0x3e80000009092820 */ /* 0x000fe40000400000 */
[----:B------:R-:W-:Y:S01]  /*67d0*/  IMAD.IADD R72, R53, 0x1, -R68 ;  /* 0x0000000135487824 */ /* 0x000fe200078e0a44 */
[----:B------:R-:W-:Y:S01]  /*67e0*/  LOP3.LUT R31, R31, 0x6000, RZ, 0xc0, !PT ;  /* 0x000060001f1f7812 */ /* 0x000fe200078ec0ff */
[----:B------:R-:W-:Y:S01]  /*67f0*/  @P2 FMUL R60, R60, 0.25 ;  /* 0x3e8000003c3c2820 */ /* 0x000fe20000400000 */
[----:B-1----:R-:W-:Y:S01]  /*6800*/  LOP3.LUT R45, R45, 0x1ff, RZ, 0xc0, !PT ;  /* 0x000001ff2d2d7812 */ /* 0x002fe200078ec0ff */
[----:B------:R-:W-:Y:S01]  /*6810*/  IMAD.HI R44, R29, 0x2, RZ ;  /* 0x000000021d2c7827 */ /* 0x000fe200078e02ff */
[----:B0-----:R-:W-:-:S03]  /*6820*/  IADD3 R68, R28, -R69, RZ ;  /* 0x800000451c447210 */ /* 0x001fc60007ffe0ff */
[----:B------:R-:W-:Y:S02]  /*6830*/  @!P3 FMUL R62, R62, 16777216 ;  /* 0x4b8000003e3eb820 */ /* 0x000fe40000400000 */
[----:B------:R-:W-:Y:S02]  /*6840*/  @!P3 FMUL R19, R19, 16777216 ;  /* 0x4b8000001313b820 */ /* 0x000fe40000400000 */
[----:B------:R-:W-:Y:S02]  /*6850*/  @P2 FMUL R32, R32, 0.25 ;  /* 0x3e80000020202820 */ /* 0x000fe40000400000 */
[----:B------:R-:W-:Y:S02]  /*6860*/  @!P3 FMUL R10, R10, 16777216 ;  /* 0x4b8000000a0ab820 */ /* 0x000fe40000400000 */
[----:B------:R-:W-:Y:S02]  /*6870*/  @!P3 FMUL R23, R23, 16777216 ;  /* 0x4b8000001717b820 */ /* 0x000fe40000400000 */
[----:B------:R-:W-:-:S02]  /*6880*/  FMUL R48, R73, R79 ;  /* 0x0000004f49307220 */ /* 0x000fc40000400000 */
[----:B------:R-:W-:Y:S02]  /*6890*/  @P2 FMUL R11, R11, 0.25 ;  /* 0x3e8000000b0b2820 */ /* 0x000fe40000400000 */
[----:B------:R-:W-:Y:S02]  /*68a0*/  @!P1 FMUL R9, R9, 16777216 ;  /* 0x4b80000009099820 */ /* 0x000fe40000400000 */
[----:B------:R-:W-:Y:S02]  /*68b0*/  @!P3 FMUL R119, R119, 16777216 ;  /* 0x4b8000007777b820 */ /* 0x000fe40000400000 */
[----:B------:R-:W-:Y:S02]  /*68c0*/  @!P3 FMUL R118, R118, 16777216 ;  /* 0x4b8000007676b820 */ /* 0x000fe40000400000 */
[----:B------:R-:W-:Y:S02]  /*68d0*/  @!P3 FMUL R103, R103, 16777216 ;  /* 0x4b8000006767b820 */ /* 0x000fe40000400000 */
[----:B------:R-:W-:-:S02]  /*68e0*/  @!P3 FMUL R102, R102, 16777216 ;  /* 0x4b8000006666b820 */ /* 0x000fc40000400000 */
[----:B------:R-:W-:Y:S02]  /*68f0*/  @!P3 FMUL R95, R95, 16777216 ;  /* 0x4b8000005f5fb820 */ /* 0x000fe40000400000 */
        /* <DEDUP_REMOVED lines=21> */
[----:B------:R-:W-:Y:S02]  /*6a50*/  IMAD.MOV.U32 R79, RZ, RZ, 0x3dc6b27f ;  /* 0x3dc6b27fff4f7424 */ /* 0x000fe400078e00ff */
[----:B------:R-:W-:-:S02]  /*6a60*/  FADD R72, R72, -1 ;  /* 0xbf80000048487421 */ /* 0x000fc40000000000 */
[----:B------:R-:W-:Y:S01]  /*6a70*/  @!P1 FMUL R60, R60, 16777216 ;  /* 0x4b8000003c3c9820 */ /* 0x000fe20000400000 */
[----:B------:R-:W-:Y:S01]  /*6a80*/  LOP3.LUT R27, R43, R46, RZ, 0x3c, !PT ;  /* 0x0000002e2b1b7212 */ /* 0x000fe200078e3cff */
[C---:B------:R-:W-:Y:S01]  /*6a90*/  FMUL R51, R73.reuse, R62 ;  /* 0x0000003e49337220 */ /* 0x040fe20000400000 */
[----:B------:R-:W-:Y:S01]  /*6aa0*/  IADD3.X R7, R44, c[0x0][0x17c], R7, P4, P5 ;  /* 0x00005f002c077a10 */ /* 0x000fe200027ea407 */
[----:B------:R-:W-:Y:S02]  /*6ab0*/  FMUL R67, R73, R19 ;  /* 0x0000001349437220 */ /* 0x000fe40000400000 */
[----:B------:R-:W-:Y:S02]  /*6ac0*/  @!P1 FMUL R32, R32, 16777216 ;  /* 0x4b80000020209820 */ /* 0x000fe40000400000 */
[----:B------:R-:W-:Y:S02]  /*6ad0*/  IMAD R56, R45, 0x10, R31 ;  /* 0x000000102d387824 */ /* 0x000fe400078e021f */
[----:B--2---:R-:W-:-:S02]  /*6ae0*/  FFMA.FTZ R57, R30, 1.1920928955078125e-07, R57 ;  /* 0x340000001e397823 */ /* 0x004fc40000010039 */
[----:B---3--:R-:W-:Y:S02]  /*6af0*/  FFMA.FTZ R55, R42, 1.1920928955078125e-07, R55 ;  /* 0x340000002a377823 */ /* 0x008fe40000010037 */
[C---:B------:R-:W-:Y:S02]  /*6b00*/  FMUL R62, R73.reuse, R10 ;  /* 0x0000000a493e7220 */ /* 0x040fe40000400000 */
[----:B------:R-:W-:Y:S02]  /*6b10*/  FMUL R64, R73, R23 ;  /* 0x0000001749407220 */ /* 0x000fe40000400000 */
[----:B------:R-:W-:Y:S02]  /*6b20*/  @!P1 FMUL R11, R11, 16777216 ;  /* 0x4b8000000b0b9820 */ /* 0x000fe40000400000 */
[----:B----4-:R-:W-:Y:S02]  /*6b30*/  FMUL R19, R15, R9 ;  /* 0x000000090f137220 */ /* 0x010fe40000400000 */
[----:B------:R-:W-:-:S02]  /*6b40*/  FMUL R43, R73, R119 ;  /* 0x00000077492b7220 */ /* 0x000fc40000400000 */
[C---:B------:R-:W-:Y:S02]  /*6b50*/  FMUL R31, R73.reuse, R118 ;  /* 0x00000076491f7220 */ /* 0x040fe40000400000 */
[C---:B------:R-:W-:Y:S02]  /*6b60*/  FMUL R44, R73.reuse, R103 ;  /* 0x00000067492c7220 */ /* 0x040fe40000400000 */
[C---:B------:R-:W-:Y:S02]  /*6b70*/  FMUL R46, R73.reuse, R102 ;  /* 0x00000066492e7220 */ /* 0x040fe40000400000 */
[C---:B------:R-:W-:Y:S02]  /*6b80*/  FMUL R42, R73.reuse, R95 ;  /* 0x0000005f492a7220 */ /* 0x040fe40000400000 */
[C---:B------:R-:W-:Y:S02]  /*6b90*/  FMUL R30, R73.reuse, R94 ;  /* 0x0000005e491e7220 */ /* 0x040fe40000400000 */
        /* <DEDUP_REMOVED lines=19> */
[----:B------:R-:W-:Y:S02]  /*6cd0*/  FMUL R110, R73, R110 ;  /* 0x0000006e496e7220 */ /* 0x000fe40000400000 */
[----:B------:R-:W-:Y:S02]  /*6ce0*/  FADD R68, R68, -1 ;  /* 0xbf80000044447421 */ /* 0x000fe40000000000 */
[----:B------:R-:W-:Y:S02]  /*6cf0*/  FFMA.FTZ R9, R72, R79, -0.16845393180847167969 ;  /* 0xbe2c7f3048097423 */ /* 0x000fe4000001004f */
[C---:B------:R-:W-:Y:S02]  /*6d00*/  FMUL R73, R15.reuse, R60 ;  /* 0x0000003c0f497220 */ /* 0x040fe40000400000 */
[C---:B------:R-:W-:Y:S02]  /*6d10*/  FMUL R60, R15.reuse, R32 ;  /* 0x000000200f3c7220 */ /* 0x040fe40000400000 */
[----:B------:R-:W-:-:S02]  /*6d20*/  FMUL R32, R15, R11 ;  /* 0x0000000b0f207220 */ /* 0x000fc40000400000 */
[----:B------:R-:W-:Y:S02]  /*6d30*/  FFMA.FTZ R9, R72, R9, 0.1716887056827545166 ;  /* 0x3e2fcf2a48097423 */ /* 0x000fe40000010009 */
[----:B------:R-:W-:Y:S02]  /*6d40*/  FFMA.FTZ R11, R68, R79, -0.16845393180847167969 ;  /* 0xbe2c7f30440b7423 */ /* 0x000fe4000001004f */
[----:B------:R-:W-:Y:S02]  /*6d50*/  FFMA.FTZ R9, R72, R9, -0.17900948226451873779 ;  /* 0xbe374e4348097423 */ /* 0x000fe40000010009 */
[----:B------:R-:W-:Y:S02]  /*6d60*/  FFMA.FTZ R11, R68, R11, 0.1716887056827545166 ;  /* 0x3e2fcf2a440b7423 */ /* 0x000fe4000001000b */
[----:B------:R-:W-:Y:S02]  /*6d70*/  FFMA.FTZ R9, R72, R9, 0.20512372255325317383 ;  /* 0x3e520bf448097423 */ /* 0x000fe40000010009 */
[----:B------:R-:W-:-:S02]  /*6d80*/  FFMA.FTZ R11, R68, R11, -0.17900948226451873779 ;  /* 0xbe374e43440b7423 */ /* 0x000fc4000001000b */
[----:B------:R-:W-:Y:S02]  /*6d90*/  FFMA.FTZ R9, R72, R9, -0.24046532809734344482 ;  /* 0xbe763c8b48097423 */ /* 0x000fe40000010009 */
[----:B------:R-:W-:Y:S02]  /*6da0*/  FFMA.FTZ R11, R68, R11, 0.20512372255325317383 ;  /* 0x3e520bf4440b7423 */ /* 0x000fe4000001000b */
[----:B------:R-:W-:Y:S02]  /*6db0*/  FFMA.FTZ R9, R72, R9, 0.28857114911079406738 ;  /* 0x3e93bf9948097423 */ /* 0x000fe40000010009 */
[----:B------:R-:W-:Y:S02]  /*6dc0*/  FFMA.FTZ R11, R68, R11, -0.24046532809734344482 ;  /* 0xbe763c8b440b7423 */ /* 0x000fe4000001000b */
[----:B------:R-:W-:Y:S02]  /*6dd0*/  @P2 FMUL R37, R37, 0.25 ;  /* 0x3e80000025252820 */ /* 0x000fe40000400000 */
[----:B------:R-:W-:-:S02]  /*6de0*/  @P2 FMUL R24, R24, 0.25 ;  /* 0x3e80000018182820 */ /* 0x000fc40000400000 */
[----:B------:R-:W-:Y:S02]  /*6df0*/  @P2 FMUL R17, R17, 0.25 ;  /* 0x3e80000011112820 */ /* 0x000fe40000400000 */
[----:B------:R-:W-:Y:S02]  /*6e00*/  @P2 FMUL R13, R13, 0.25 ;  /* 0x3e8000000d0d2820 */ /* 0x000fe40000400000 */
[----:B------:R-:W-:Y:S02]  /*6e10*/  FFMA.FTZ R9, R72, R9, -0.36067417263984680176 ;  /* 0xbeb8aa4948097423 */ /* 0x000fe40000010009 */
[----:B------:R-:W-:Y:S02]  /*6e20*/  FFMA.FTZ R11, R68, R11, 0.28857114911079406738 ;  /* 0x3e93bf99440b7423 */ /* 0x000fe4000001000b */
[----:B------:R-:W-:Y:S02]  /*6e30*/  @P2 FMUL R8, R8, 0.25 ;  /* 0x3e80000008082820 */ /* 0x000fe40000400000 */
[----:B------:R-:W-:-:S02]  /*6e40*/  @P2 FMUL R40, R40, 0.25 ;  /* 0x3e80000028282820 */ /* 0x000fc40000400000 */
[----:B------:R-:W-:Y:S02]  /*6e50*/  @P2 FMUL R36, R36, 0.25 ;  /* 0x3e80000024242820 */ /* 0x000fe40000400000 */
[----:B------:R-:W-:Y:S02]  /*6e60*/  @P2 FMUL R20, R20, 0.25 ;  /* 0x3e80000014142820 */ /* 0x000fe40000400000 */
[----:B------:R-:W-:Y:S02]  /*6e70*/  @P2 FMUL R16, R16, 0.25 ;  /* 0x3e80000010102820 */ /* 0x000fe40000400000 */
[----:B------:R-:W-:Y:S02]  /*6e80*/  @P2 FMUL R12, R12, 0.25 ;  /* 0x3e8000000c0c2820 */ /* 0x000fe40000400000 */
[----:B------:R-:W-:Y:S02]  /*6e90*/  @P2 FMUL R108, R108, 0.25 ;  /* 0x3e8000006c6c2820 */ /* 0x000fe40000400000 */
[----:B------:R-:W-:-:S02]  /*6ea0*/  @!P1 FMUL R37, R37, 16777216 ;  /* 0x4b80000025259820 */ /* 0x000fc40000400000 */
[----:B------:R-:W-:Y:S02]  /*6eb0*/  @!P1 FMUL R24, R24, 16777216 ;  /* 0x4b80000018189820 */ /* 0x000fe40000400000 */
[----:B------:R-:W-:Y:S02]  /*6ec0*/  @!P1 FMUL R17, R17, 16777216 ;  /* 0x4b80000011119820 */ /* 0x000fe40000400000 */
[----:B------:R-:W-:Y:S02]  /*6ed0*/  @!P1 FMUL R13, R13, 16777216 ;  /* 0x4b8000000d0d9820 */ /* 0x000fe40000400000 */
[----:B------:R-:W-:Y:S02]  /*6ee0*/  FFMA.FTZ R9, R72, R9, 0.48089820146560668945 ;  /* 0x3ef6384a48097423 */ /* 0x000fe40000010009 */
[----:B------:R-:W-:Y:S02]  /*6ef0*/  FFMA.FTZ R11, R68, R11, -0.36067417263984680176 ;  /* 0xbeb8aa49440b7423 */ /* 0x000fe4000001000b */
        /* <DEDUP_REMOVED lines=17> */
[----:B------:R-:W-:Y:S02]  /*7010*/  @!P1 FMUL R8, R8, 16777216 ;  /* 0x4b80000008089820 */ /* 0x000fe40000400000 */
[----:B------:R-:W-:-:S02]  /*7020*/  @!P1 FMUL R40, R40, 16777216 ;  /* 0x4b80000028289820 */ /* 0x000fc40000400000 */
[----:B------:R-:W-:Y:S02]  /*7030*/  @!P1 FMUL R36, R36, 16777216 ;  /* 0x4b80000024249820 */ /* 0x000fe40000400000 */
[----:B------:R-:W-:Y:S02]  /*7040*/  @!P1 FMUL R20, R20, 16777216 ;  /* 0x4b80000014149820 */ /* 0x000fe40000400000 */
[----:B------:R-:W-:Y:S02]  /*7050*/  @!P1 FMUL R16, R16, 16777216 ;  /* 0x4b80000010109820 */ /* 0x000fe40000400000 */
[----:B------:R-:W-:Y:S02]  /*7060*/  @!P1 FMUL R12, R12, 16777216 ;  /* 0x4b8000000c0c9820 */ /* 0x000fe40000400000 */
[----:B------:R-:W-:Y:S02]  /*7070*/  @!P1 FMUL R108, R108, 16777216 ;  /* 0x4b8000006c6c9820 */ /* 0x000fe40000400000 */
[----:B------:R-:W-:-:S02]  /*7080*/  FMUL R18, R15, R37 ;  /* 0x000000250f127220 */ /* 0x000fc40000400000 */
[C---:B------:R-:W-:Y:S02]  /*7090*/  FMUL R37, R15.reuse, R24 ;  /* 0x000000180f257220 */ /* 0x040fe40000400000 */
[C---:B------:R-:W-:Y:S02]  /*70a0*/  FMUL R24, R15.reuse, R17 ;  /* 0x000000110f187220 */ /* 0x040fe40000400000 */
[----:B------:R-:W-:Y:S02]  /*70b0*/  FMUL R17, R15, R13 ;  /* 0x0000000d0f117220 */ /* 0x000fe40000400000 */
[----:B------:R-:W-:Y:S02]  /*70c0*/  FFMA.FTZ R9, R72, R9, -0.72134751081466674805 ;  /* 0xbf38aa3b48097423 */ /* 0x000fe40000010009 */
[----:B------:R-:W-:Y:S02]  /*70d0*/  FFMA.FTZ R11, R68, R11, 0.48089820146560668945 ;  /* 0x3ef6384a440b7423 */ /* 0x000fe4000001000b */
        /* <DEDUP_REMOVED lines=17> */
[C---:B------:R-:W-:Y:S02]  /*71f0*/  FMUL R8, R15.reuse, R8 ;  /* 0x000000080f087220 */ /* 0x040fe40000400000 */
[----:B------:R-:W-:-:S02]  /*7200*/  FMUL R75, R15, R40 ;  /* 0x000000280f4b7220 */ /* 0x000fc40000400000 */
[C---:B------:R-:W-:Y:S02]  /*7210*/  FMUL R14, R15.reuse, R36 ;  /* 0x000000240f0e7220 */ /* 0x040fe40000400000 */
[C---:B------:R-:W-:Y:S02]  /*7220*/  FMUL R20, R15.reuse, R20 ;  /* 0x000000140f147220 */ /* 0x040fe40000400000 */
[C---:B------:R-:W-:Y:S02]  /*7230*/  FMUL R12, R15.reuse, R12 ;  /* 0x0000000c0f0c7220 */ /* 0x040fe40000400000 */
[C---:B------:R-:W-:Y:S02]  /*7240*/  FMUL R79, R15.reuse, R108 ;  /* 0x0000006c0f4f7220 */ /* 0x040fe40000400000 */
[----:B------:R-:W-:Y:S02]  /*7250*/  FMUL R13, R15, R16 ;  /* 0x000000100f0d7220 */ /* 0x000fe40000400000 */
[----:B------:R-:W-:-:S02]  /*7260*/  FMUL R9, R72, R9 ;  /* 0x0000000948097220 */ /* 0x000fc40000400000 */
[----:B------:R-:W-:Y:S01]  /*7270*/  FFMA.FTZ R11, R68, R11, -0.72134751081466674805 ;  /* 0xbf38aa3b440b7423 */ /* 0x000fe2000001000b */
[----:B------:R-:W-:Y:S01]  /*7280*/  F2FP.BF16.PACK_AB R12, R12, R79 ;  /* 0x0000004f0c0c723e */ /* 0x000fe200000010ff */
[C---:B------:R-:W-:Y:S01]  /*7290*/  FMUL R39, R15.reuse, R117 ;  /* 0x000000750f277220 */ /* 0x040fe20000400000 */
[----:B------:R-:W-:Y:S01]  /*72a0*/  F2FP.BF16.PACK_AB R13, R20, R13 ;  /* 0x0000000d140d723e */ /* 0x000fe200000010ff */
[C---:B------:R-:W-:Y:S01]  /*72b0*/  FMUL R116, R15.reuse, R116 ;  /* 0x000000740f747220 */ /* 0x040fe20000400000 */
[----:B------:R-:W-:Y:S01]  /*72c0*/  F2FP.BF16.PACK_AB R14, R14, R37 ;  /* 0x000000250e0e723e */ /* 0x000fe200000010ff */
        /* <DEDUP_REMOVED lines=14> */
[----:B------:R-:W-:Y:S01]  /*73b0*/  FMUL R36, R15, R109 ;  /* 0x0000006d0f247220 */ /* 0x000fe20000400000 */
[----:B------:R-:W-:Y:S01]  /*73c0*/  F2FP.BF16.PACK_AB R15, R8, R75 ;  /* 0x0000004b080f723e */ /* 0x000fe200000010ff */
[----:B------:R-:W-:-:S02]  /*73d0*/  FMUL R9, R72, R9 ;  /* 0x0000000948097220 */ /* 0x000fc40000400000 */
[----:B------:R-:W-:Y:S01]  /*73e0*/  FMUL R11, R68, R11 ;  /* 0x0000000b440b7220 */ /* 0x000fe20000400000 */
[----:B------:R-:W-:Y:S01]  /*73f0*/  F2FP.BF16.PACK_AB R16, R17, R36 ;  /* 0x000000241110723e */ /* 0x000fe200000010ff */
[----:B------:R0:W-:Y:S01]  /*7400*/  STS.128 [R27], R12 ;  /* 0x0000000c1b007388 */ /* 0x0001e20000000c00 */
[----:B------:R-:W-:Y:S02]  /*7410*/  F2FP.BF16.PACK_AB R17, R21, R24 ;  /* 0x000000181511723e */ /* 0x000fe400000010ff */
[----:B------:R-:W-:Y:S01]  /*7420*/  F2FP.BF16.PACK_AB R19, R19, R6 ;  /* 0x000000061313723e */ /* 0x000fe200000010ff */
[----:B------:R-:W-:Y:S01]  /*7430*/  FFMA.FTZ R6, R72, 1.4426950216293334961, R9 ;  /* 0x3fb8aa3b48067823 */ /* 0x000fe20000010009 */
[----:B------:R-:W-:Y:S02]  /*7440*/  F2FP.BF16.PACK_AB R21, R22, R23 ;  /* 0x000000171615723e */ /* 0x000fe400000010ff */
[----:B------:R-:W-:Y:S02]  /*7450*/  F2FP.BF16.PACK_AB R18, R18, R25 ;  /* 0x000000191212723e */ /* 0x000fe400000010ff */
[----:B------:R-:W-:-:S02]  /*7460*/  F2FP.BF16.PACK_AB R20, R71, R110 ;  /* 0x0000006e4714723e */ /* 0x000fc400000010ff */
[----:B------:R-:W-:Y:S02]  /*7470*/  F2FP.BF16.PACK_AB R8, R70, R111 ;  /* 0x0000006f4608723e */ /* 0x000fe400000010ff */
[----:B------:R-:W-:Y:S02]  /*7480*/  F2FP.BF16.PACK_AB R22, R38, R65 ;  /* 0x000000412616723e */ /* 0x000fe400000010ff */
[----:B------:R-:W-:Y:S01]  /*7490*/  F2FP.BF16.PACK_AB R23, R59, R62 ;  /* 0x0000003e3b17723e */ /* 0x000fe200000010ff */
[----:B0-----:R-:W-:Y:S01]  /*74a0*/  FMUL R13, R68, R11 ;  /* 0x0000000b440d7220 */ /* 0x001fe20000400000 */
[----:B------:R-:W-:Y:S02]  /*74b0*/  F2FP.BF16.PACK_AB R9, R64, R67 ;  /* 0x000000434009723e */ /* 0x000fe400000010ff */
[----:B------:R-:W-:Y:S02]  /*74c0*/  F2FP.BF16.PACK_AB R10, R10, R5 ;  /* 0x000000050a0a723e */ /* 0x000fe400000010ff */
[----:B------:R-:W-:Y:S01]  /*74d0*/  F2FP.BF16.PACK_AB R11, R58, R35 ;  /* 0x000000233a0b723e */ /* 0x000fe200000010ff */
[----:B------:R-:W-:Y:S01]  /*74e0*/  STS.128 [R27+0x1000], R16 ;  /* 0x001000101b007388 */ /* 0x000fe20000000c00 */
[----:B------:R-:W-:-:S03]  /*74f0*/  ISETP.GE.U32.AND P2, PT, R53, 0x7f800000, PT ;  /* 0x7f8000003500780c */ /* 0x000fc60003f46070 */
[----:B------:R-:W-:Y:S04]  /*7500*/  STS.128 [R27+0x80], R20 ;  /* 0x000080141b007388 */ /* 0x000fe80000000c00 */
[----:B------:R-:W-:Y:S04]  /*7510*/  STS.128 [R27+0x1080], R8 ;  /* 0x001080081b007388 */ /* 0x000fe80000000c00 */
[----:B------:R-:W-:Y:S01]  /*7520*/  BAR.SYNC.DEFER_BLOCKING 0x0 ;  /* 0x0000000000007b1d */ /* 0x000fe20000010000 */
[----:B------:R-:W-:Y:S01]  /*7530*/  ISETP.GE.U32.AND P3, PT, R28, 0x7f800000, PT ;  /* 0x7f8000001c00780c */ /* 0x000fe20003f66070 */
[----:B------:R-:W-:Y:S01]  /*7540*/  @P2 IMAD.MOV.U32 R12, RZ, RZ, 0x7f800000 ;  /* 0x7f800000ff0c2424 */ /* 0x000fe200078e00ff */
[----:B------:R-:W-:Y:S01]  /*7550*/  FSETP.NEU.AND P1, PT, R53, RZ, PT ;  /* 0x000000ff3500720b */ /* 0x000fe20003f2d000 */
[----:B------:R-:W-:-:S02]  /*7560*/  FFMA.FTZ R68, R68, 1.4426950216293334961, R13 ;  /* 0x3fb8aa3b44447823 */ /* 0x000fc4000001000d */
[----:B------:R-:W-:Y:S01]  /*7570*/  FADD R6, R57, R6 ;  /* 0x0000000639067221 */ /* 0x000fe20000000000 */
[C---:B------:R-:W-:Y:S01]  /*7580*/  LOP3.LUT R25, R56.reuse, 0x40, RZ, 0x3c, !PT ;  /* 0x0000004038197812 */ /* 0x040fe200078e3cff */
[----:B------:R-:W-:Y:S01]  /*7590*/  @P2 FFMA.FTZ R6, R53, R12, +INF ;  /* 0x7f80000035062423 */ /* 0x000fe2000001000c */
[C---:B------:R-:W-:Y:S02]  /*75a0*/  LOP3.LUT R53, R56.reuse, 0x20, RZ, 0x3c, !PT ;  /* 0x0000002038357812 */ /* 0x040fe400078e3cff */
[----:B------:R-:W-:-:S03]  /*75b0*/  LOP3.LUT R24, R56, 0x60, RZ, 0x3c, !PT ;  /* 0x0000006038187812 */ /* 0x000fc600078e3cff */
[----:B------:R-:W-:Y:S02]  /*75c0*/  @P3 IMAD.MOV.U32 R13, RZ, RZ, 0x7f800000 ;  /* 0x7f800000ff0d3424 */ /* 0x000fe400078e00ff */
[----:B------:R-:W-:Y:S02]  /*75d0*/  FADD R5, R55, R68 ;  /* 0x0000004437057221 */ /* 0x000fe40000000000 */
[C---:B------:R-:W-:Y:S01]  /*75e0*/  @P3 FFMA.FTZ R5, R28.reuse, R13, +INF ;  /* 0x7f8000001c053423 */ /* 0x040fe2000001000d */
[----:B------:R-:W0:Y:S04]  /*75f0*/  LDS.128 R16, [R56] ;  /* 0x0000000038107984 */ /* 0x000e280000000c00 */
[----:B------:R-:W1:Y:S04]  /*7600*/  LDS.128 R8, [R53] ;  /* 0x0000000035087984 */ /* 0x000e680000000c00 */
[----:B------:R-:W2:Y:S04]  /*7610*/  LDS.128 R20, [R25] ;  /* 0x0000000019147984 */ /* 0x000ea80000000c00 */
[----:B------:R-:W3:Y:S01]  /*7620*/  LDS.128 R12, [R24] ;  /* 0x00000000180c7984 */ /* 0x000ee20000000c00 */
[----:B------:R-:W-:-:S02]  /*7630*/  FSETP.NEU.AND P2, PT, R28, RZ, PT ;  /* 0x000000ff1c00720b */ /* 0x000fc40003f4d000 */
[----:B------:R-:W-:Y:S01]  /*7640*/  F2FP.BF16.PACK_AB R39, R39, R26 ;  /* 0x0000001a2727723e */ /* 0x000fe200000010ff */
[----:B------:R-:W-:Y:S01]  /*7650*/  IMAD.MOV.U32 R26, RZ, RZ, c[0x0][0x1c8] ;  /* 0x00007200ff1a7624 */ /* 0x000fe200078e00ff */
[----:B------:R-:W-:Y:S01]  /*7660*/  F2FP.BF16.PACK_AB R28, R51, R54 ;  /* 0x00000036331c723e */ /* 0x000fe200000010ff */
[----:B------:R-:W-:Y:S01]  /*7670*/  IMAD R51, R74, c[0x0][0x1c8], RZ ;  /* 0x000072004a337a24 */ /* 0x000fe200078e02ff */
[----:B------:R-:W-:Y:S02]  /*7680*/  F2FP.BF16.PACK_AB R36, R61, R60 ;  /* 0x0000003c3d24723e */ /* 0x000fe400000010ff */
[----:B------:R-:W-:Y:S02]  /*7690*/  F2FP.BF16.PACK_AB R37, R77, R34 ;  /* 0x000000224d25723e */ /* 0x000fe400000010ff */
[----:B------:R-:W-:Y:S01]  /*76a0*/  F2FP.BF16.PACK_AB R38, R93, R66 ;  /* 0x000000425d26723e */ /* 0x000fe200000010ff */
[----:B------:R-:W-:Y:S01]  /*76b0*/  BAR.SYNC.DEFER_BLOCKING 0x0 ;  /* 0x0000000000007b1d */ /* 0x000fe20000010000 */
[----:B------:R-:W-:Y:S01]  /*76c0*/  F2FP.BF16.PACK_AB R40, R49, R52 ;  /* 0x000000343128723e */ /* 0x000fe200000010ff */
[----:B------:R-:W-:Y:S01]  /*76d0*/  IMAD R49, R26, 0x2, R51 ;  /* 0x000000021a317824 */ /* 0x000fe200078e0233 */
[----:B------:R-:W-:-:S02]  /*76e0*/  F2FP.BF16.PACK_AB R32, R73, R32 ;  /* 0x000000204920723e */ /* 0x000fc400000010ff */
[----:B------:R-:W-:Y:S02]  /*76f0*/  F2FP.BF16.PACK_AB R33, R76, R33 ;  /* 0x000000214c21723e */ /* 0x000fe400000010ff */
[----:B------:R-:W-:Y:S02]  /*7700*/  F2FP.BF16.PACK_AB R34, R92, R69 ;  /* 0x000000455c22723e */ /* 0x000fe400000010ff */
[----:B------:R-:W-:Y:S02]  /*7710*/  F2FP.BF16.PACK_AB R35, R116, R63 ;  /* 0x0000003f7423723e */ /* 0x000fe400000010ff */
[----:B------:R-:W-:Y:S02]  /*7720*/  F2FP.BF16.PACK_AB R29, R29, R50 ;  /* 0x000000321d1d723e */ /* 0x000fe400000010ff */
[----:B------:R-:W-:Y:S02]  /*7730*/  F2FP.BF16.PACK_AB R41, R48, R41 ;  /* 0x000000293029723e */ /* 0x000fe400000010ff */
[----:B------:R-:W-:Y:S01]  /*7740*/  F2FP.BF16.PACK_AB R30, R30, R47 ;  /* 0x0000002f1e1e723e */ /* 0x000fe200000010ff */
[----:B------:R4:W-:Y:S01]  /*7750*/  STS.128 [R27+0x1000], R36 ;  /* 0x001000241b007388 */ /* 0x0009e20000000c00 */
[----:B------:R-:W-:-:S02]  /*7760*/  F2FP.BF16.PACK_AB R31, R31, R46 ;  /* 0x0000002e1f1f723e */ /* 0x000fc400000010ff */
[----:B------:R-:W-:Y:S02]  /*7770*/  F2FP.BF16.PACK_AB R42, R42, R45 ;  /* 0x0000002d2a2a723e */ /* 0x000fe400000010ff */
[----:B------:R-:W-:Y:S02]  /*7780*/  F2FP.BF16.PACK_AB R43, R43, R44 ;  /* 0x0000002c2b2b723e */ /* 0x000fe400000010ff */
[----:B----4-:R-:W-:-:S05]  /*7790*/  LEA R37, R26, R49, 0x1 ;  /* 0x000000311a257211 */ /* 0x010fca00078e08ff */
[C---:B------:R-:W-:Y:S01]  /*77a0*/  IMAD R39, R26.reuse, 0x2, R37 ;  /* 0x000000021a277824 */ /* 0x040fe200078e0225 */
[----:B------:R4:W-:Y:S03]  /*77b0*/  STS.128 [R27], R32 ;  /* 0x000000201b007388 */ /* 0x0009e60000000c00 */
[C---:B------:R-:W-:Y:S01]  /*77c0*/  IMAD R45, R26.reuse, 0x2, R39 ;  /* 0x000000021a2d7824 */ /* 0x040fe200078e0227 */
[----:B------:R0:W-:Y:S03]  /*77d0*/  STS.128 [R27+0x80], R28 ;  /* 0x0000801c1b007388 */ /* 0x0001e60000000c00 */
[----:B------:R-:W-:Y:S01]  /*77e0*/  IMAD R47, R26, 0x2, R45 ;  /* 0x000000021a2f7824 */ /* 0x000fe200078e022d */
[----:B------:R0:W-:Y:S04]  /*77f0*/  STS.128 [R27+0x1080], R40 ;  /* 0x001080281b007388 */ /* 0x0001e80000000c00 */
[----:B------:R-:W-:Y:S01]  /*7800*/  BAR.SYNC.DEFER_BLOCKING 0x0 ;  /* 0x0000000000007b1d */ /* 0x000fe20000010000 */
[----:B----4-:R-:W-:-:S02]  /*7810*/  LEA R32, P3, R51, R4, 0x1 ;  /* 0x0000000433207211 */ /* 0x010fc400078608ff */
[-C--:B------:R-:W-:Y:S02]  /*7820*/  LEA R34, P4, R49, R4.reuse, 0x1 ;  /* 0x0000000431227211 */ /* 0x080fe400078808ff */
[-C--:B------:R-:W-:Y:S02]  /*7830*/  LEA.HI.X.SX32 R33, R51, R7.reuse, 0x1, P3 ;  /* 0x0000000733217211 */ /* 0x080fe400018f0eff */
[----:B------:R-:W-:Y:S01]  /*7840*/  LEA.HI.X.SX32 R35, R49, R7, 0x1, P4 ;  /* 0x0000000731237211 */ /* 0x000fe200020f0eff */
[----:B------:R-:W-:Y:S01]  /*7850*/  IMAD R49, R26, 0x2, R47 ;  /* 0x000000021a317824 */ /* 0x000fe200078e022f */
[----:B------:R-:W-:-:S04]  /*7860*/  LEA R36, P3, R37, R4, 0x1 ;  /* 0x0000000425247211 */ /* 0x000fc800078608ff */
[----:B------:R-:W-:Y:S02]  /*7870*/  LEA.HI.X.SX32 R37, R37, R7, 0x1, P3 ;  /* 0x0000000725257211 */ /* 0x000fe400018f0eff */
[CC--:B0-----:R-:W-:Y:S02]  /*7880*/  LEA R28, P3, R39.reuse, R4.reuse, 0x1 ;  /* 0x00000004271c7211 */ /* 0x0c1fe400078608ff */
[C---:B------:R-:W-:Y:S02]  /*7890*/  LEA R27, R26.reuse, R49, 0x1 ;  /* 0x000000311a1b7211 */ /* 0x040fe400078e08ff */
[----:B------:R-:W-:Y:S01]  /*78a0*/  LEA.HI.X.SX32 R29, R39, R7, 0x1, P3 ;  /* 0x00000007271d7211 */ /* 0x000fe200018f0eff */
[----:B------:R-:W0:Y:S02]  /*78b0*/  LDS.128 R56, [R56] ;  /* 0x0000000038387984 */ /* 0x000e240000000c00 */
[----:B------:R-:W-:Y:S01]  /*78c0*/  IMAD R39, R26, 0x2, R27 ;  /* 0x000000021a277824 */ /* 0x000fe200078e021b */
[----:B------:R-:W-:-:S03]  /*78d0*/  LEA R30, P3, R45, R4, 0x1 ;  /* 0x000000042d1e7211 */ /* 0x000fc600078608ff */
[C---:B------:R-:W-:Y:S01]  /*78e0*/  IMAD R41, R26.reuse, 0x2, R39 ;  /* 0x000000021a297824 */ /* 0x040fe200078e0227 */
[----:B------:R4:W-:Y:S03]  /*78f0*/  STG.E.U16 [R32.64], R16 ;  /* 0x0000001020007986 */ /* 0x0009e6000c101506 */
[C---:B------:R-:W-:Y:S01]  /*7900*/  IMAD R43, R26.reuse, 0x2, R41 ;  /* 0x000000021a2b7824 */ /* 0x040fe200078e0229 */
[----:B------:R-:W-:Y:S01]  /*7910*/  LEA.HI.X.SX32 R31, R45, R7, 0x1, P3 ;  /* 0x000000072d1f7211 */ /* 0x000fe200018f0eff */
[----:B-1----:R-:W-:Y:S02]  /*7920*/  STG.E.U16 [R34.64], R8 ;  /* 0x0000000822007986 */ /* 0x002fe4000c101506 */
[----:B------:R-:W-:Y:S02]  /*7930*/  IMAD R45, R26, 0x2, R43 ;  /* 0x000000021a2d7824 */ /* 0x000fe400078e022b */
[----:B--2---:R-:W-:Y:S01]  /*7940*/  STG.E.U16 [R36.64], R20 ;  /* 0x0000001424007986 */ /* 0x004fe2000c101506 */
[----:B----4-:R-:W-:-:S03]  /*7950*/  LEA R32, P4, R47, R4, 0x1 ;  /* 0x000000042f207211 */ /* 0x010fc600078808ff */
[----:B---3--:R1:W-:Y:S01]  /*7960*/  STG.E.U16 [R28.64], R12 ;  /* 0x0000000c1c007986 */ /* 0x0083e2000c101506 */
[----:B------:R-:W-:Y:S02]  /*7970*/  LEA.HI.X.SX32 R33, R47, R7, 0x1, P4 ;  /* 0x000000072f217211 */ /* 0x000fe400020f0eff */
[----:B------:R-:W-:Y:S02]  /*7980*/  LEA R47, R26, R45, 0x1 ;  /* 0x0000002d1a2f7211 */ /* 0x000fe400078e08ff */
[----:B------:R-:W-:Y:S02]  /*7990*/  PRMT R16, R16, 0x7632, R16 ;  /* 0x0000763210107816 */ /* 0x000fe40000000010 */
[-C--:B-1----:R-:W-:Y:S02]  /*79a0*/  LEA R28, P3, R49, R4.reuse, 0x1 ;  /* 0x00000004311c7211 */ /* 0x082fe400078608ff */
[----:B------:R-:W-:Y:S02]  /*79b0*/  LEA R34, P4, R27, R4, 0x1 ;  /* 0x000000041b227211 */ /* 0x000fe400078808ff */
[-C--:B------:R-:W-:Y:S01]  /*79c0*/  LEA.HI.X.SX32 R29, R49, R7.reuse, 0x1, P3 ;  /* 0x00000007311d7211 */ /* 0x080fe200018f0eff */
[----:B------:R-:W-:Y:S01]  /*79d0*/  IMAD R49, R26, 0x2, R47 ;  /* 0x000000021a317824 */ /* 0x000fe200078e022f */
[----:B------:R1:W-:Y:S01]  /*79e0*/  STG.E.U16 [R30.64], R16 ;  /* 0x000000101e007986 */ /* 0x0003e2000c101506 */
[----:B------:R-:W-:-:S02]  /*79f0*/  LEA.HI.X.SX32 R35, R27, R7, 0x1, P4 ;  /* 0x000000071b237211 */ /* 0x000fc400020f0eff */
[----:B------:R-:W-:Y:S01]  /*7a00*/  IMAD R27, R26, 0x2, R49 ;  /* 0x000000021a1b7824 */ /* 0x000fe200078e0231 */
[----:B------:R-:W-:Y:S02]  /*7a10*/  PRMT R8, R8, 0x7632, R8 ;  /* 0x0000763208087816 */ /* 0x000fe40000000008 */
[----:B-1----:R-:W-:-:S04]  /*7a20*/  LEA R30, P3, R39, R4, 0x1 ;  /* 0x00000004271e7211 */ /* 0x002fc800078608ff */
[----:B------:R-:W-:Y:S01]  /*7a30*/  LEA.HI.X.SX32 R31, R39, R7, 0x1, P3 ;  /* 0x00000007271f7211 */ /* 0x000fe200018f0eff */
[C---:B------:R-:W-:Y:S01]  /*7a40*/  IMAD R39, R26.reuse, 0x2, R27 ;  /* 0x000000021a277824 */ /* 0x040fe200078e021b */
[----:B------:R1:W-:Y:S03]  /*7a50*/  STG.E.U16 [R32.64], R8 ;  /* 0x0000000820007986 */ /* 0x0003e6000c101506 */
[----:B------:R-:W-:Y:S01]  /*7a60*/  IMAD R51, R26, 0x2, R39 ;  /* 0x000000021a337824 */ /* 0x000fe200078e0227 */
[----:B------:R-:W-:Y:S02]  /*7a70*/  PRMT R20, R20, 0x7632, R20 ;  /* 0x0000763214147816 */ /* 0x000fe40000000014 */
[-C--:B------:R-:W-:Y:S02]  /*7a80*/  LEA R36, P4, R43, R4.reuse, 0x1 ;  /* 0x000000042b247211 */ /* 0x080fe400078808ff */
[----:B-1----:R-:W-:-:S04]  /*7a90*/  LEA R32, P3, R41, R4, 0x1 ;  /* 0x0000000429207211 */ /* 0x002fc800078608ff */
[----:B------:R-:W-:Y:S02]  /*7aa0*/  LEA.HI.X.SX32 R33, R41, R7, 0x1, P3 ;  /* 0x0000000729217211 */ /* 0x000fe400018f0eff */
[----:B------:R-:W-:Y:S01]  /*7ab0*/  LEA R41, R26, R51, 0x1 ;  /* 0x000000331a297211 */ /* 0x000fe200078e08ff */
[----:B------:R1:W-:Y:S01]  /*7ac0*/  STG.E.U16 [R28.64], R20 ;  /* 0x000000141c007986 */ /* 0x0003e2000c101506 */
[----:B------:R-:W-:-:S03]  /*7ad0*/  LEA.HI.X.SX32 R37, R43, R7, 0x1, P4 ;  /* 0x000000072b257211 */ /* 0x000fc600020f0eff */
[----:B------:R-:W-:Y:S01]  /*7ae0*/  IMAD R43, R26, 0x2, R41 ;  /* 0x000000021a2b7824 */ /* 0x000fe200078e0229 */
[----:B------:R-:W-:Y:S02]  /*7af0*/  PRMT R12, R12, 0x7632, R12 ;  /* 0x000076320c0c7816 */ /* 0x000fe4000000000c */
[----:B-1----:R-:W-:-:S04]  /*7b00*/  LEA R28, P3, R45, R4, 0x1 ;  /* 0x000000042d1c7211 */ /* 0x002fc800078608ff */
[----:B------:R-:W-:Y:S01]  /*7b10*/  LEA.HI.X.SX32 R29, R45, R7, 0x1, P3 ;  /* 0x000000072d1d7211 */ /* 0x000fe200018f0eff */
[C---:B------:R-:W-:Y:S01]  /*7b20*/  IMAD R45, R26.reuse, 0x2, R43 ;  /* 0x000000021a2d7824 */ /* 0x040fe200078e022b */
[----:B------:R-:W-:Y:S03]  /*7b30*/  STG.E.U16 [R34.64], R12 ;  /* 0x0000000c22007986 */ /* 0x000fe6000c101506 */
[----:B------:R-:W-:Y:S01]  /*7b40*/  IMAD R55, R26, 0x2, R45 ;  /* 0x000000021a377824 */ /* 0x000fe200078e022d */
[----:B------:R1:W-:Y:S01]  /*7b50*/  STG.E.U16 [R30.64], R17 ;  /* 0x000000111e007986 */ /* 0x0003e2000c101506 */
[----:B------:R-:W-:-:S03]  /*7b60*/  LEA R16, P4, R49, R4, 0x1 ;  /* 0x0000000431107211 */ /* 0x000fc600078808ff */
[----:B------:R2:W-:Y:S01]  /*7b70*/  STG.E.U16 [R32.64], R9 ;  /* 0x0000000920007986 */ /* 0x0005e2000c101506 */
[----:B-1----:R-:W-:Y:S01]  /*7b80*/  IMAD R31, R26, 0x2, R55 ;  /* 0x000000021a1f7824 */ /* 0x002fe200078e0237 */
[----:B------:R-:W-:-:S04]  /*7b90*/  LEA R34, P3, R47, R4, 0x1 ;  /* 0x000000042f227211 */ /* 0x000fc800078608ff */
[C---:B--2---:R-:W-:Y:S01]  /*7ba0*/  LEA R33, R26.reuse, R31, 0x1 ;  /* 0x0000001f1a217211 */ /* 0x044fe200078e08ff */
[----:B------:R1:W-:Y:S01]  /*7bb0*/  STG.E.U16 [R36.64], R21 ;  /* 0x0000001524007986 */ /* 0x0003e2000c101506 */
[-C--:B------:R-:W-:Y:S02]  /*7bc0*/  LEA.HI.X.SX32 R35, R47, R7.reuse, 0x1, P3 ;  /* 0x000000072f237211 */ /* 0x080fe400018f0eff */
[----:B------:R-:W-:Y:S02]  /*7bd0*/  PRMT R20, R17, 0x7632, R20 ;  /* 0x0000763211147816 */ /* 0x000fe40000000014 */
[----:B------:R-:W-:Y:S02]  /*7be0*/  LEA.HI.X.SX32 R17, R49, R7, 0x1, P4 ;  /* 0x0000000731117211 */ /* 0x000fe400020f0eff */
[----:B------:R-:W-:Y:S01]  /*7bf0*/  PRMT R9, R9, 0x7632, R9 ;  /* 0x0000763209097816 */ /* 0x000fe20000000009 */
[----:B------:R-:W-:Y:S01]  /*7c00*/  STG.E.U16 [R28.64], R13 ;  /* 0x0000000d1c007986 */ /* 0x000fe2000c101506 */
[----:B------:R-:W-:Y:S01]  /*7c10*/  LEA R8, P3, R27, R4, 0x1 ;  /* 0x000000041b087211 */ /* 0x000fe200078608ff */
[----:B-1----:R-:W-:-:S02]  /*7c20*/  IMAD R37, R26, 0x2, R33 ;  /* 0x000000021a257824 */ /* 0x002fc400078e0221 */
[----:B------:R-:W-:Y:S02]  /*7c30*/  STG.E.U16 [R34.64], R20 ;  /* 0x0000001422007986 */ /* 0x000fe4000c101506 */
[C---:B------:R-:W-:Y:S02]  /*7c40*/  IMAD R61, R26.reuse, 0x2, R37 ;  /* 0x000000021a3d7824 */ /* 0x040fe400078e0225 */
[----:B------:R1:W-:Y:S01]  /*7c50*/  STG.E.U16 [R16.64], R9 ;  /* 0x0000000910007986 */ /* 0x0003e2000c101506 */
[----:B------:R-:W-:Y:S02]  /*7c60*/  LEA R12, P4, R39, R4, 0x1 ;  /* 0x00000004270c7211 */ /* 0x000fe400078808ff */
[----:B------:R-:W-:Y:S02]  /*7c70*/  PRMT R21, R21, 0x7632, R21 ;  /* 0x0000763215157816 */ /* 0x000fe40000000015 */
[----:B-1----:R-:W-:Y:S01]  /*7c80*/  LEA.HI.X.SX32 R9, R27, R7, 0x1, P3 ;  /* 0x000000071b097211 */ /* 0x002fe200018f0eff */
[----:B------:R-:W-:Y:S01]  /*7c90*/  IMAD R27, R26, 0x2, R61 ;  /* 0x000000021a1b7824 */ /* 0x000fe200078e023d */
[----:B------:R-:W-:-:S03]  /*7ca0*/  PRMT R17, R13, 0x7632, R17 ;  /* 0x000076320d117816 */ /* 0x000fc60000000011 */
[C---:B------:R-:W-:Y:S01]  /*7cb0*/  IMAD R35, R26.reuse, 0x2, R27 ;  /* 0x000000021a237824 */ /* 0x040fe200078e021b */
[----:B------:R-:W-:Y:S02]  /*7cc0*/  LEA.HI.X.SX32 R13, R39, R7, 0x1, P4 ;  /* 0x00000007270d7211 */ /* 0x000fe400020f0eff */
[-C--:B------:R-:W-:Y:S02]  /*7cd0*/  LEA R20, P3, R51, R4.reuse, 0x1 ;  /* 0x0000000433147211 */ /* 0x080fe400078608ff */
[----:B------:R-:W-:Y:S01]  /*7ce0*/  LEA R39, R26, R35, 0x1 ;  /* 0x000000231a277211 */ /* 0x000fe200078e08ff */
[----:B------:R1:W-:Y:S01]  /*7cf0*/  STG.E.U16 [R8.64], R21 ;  /* 0x0000001508007986 */ /* 0x0003e2000c101506 */
[----:B------:R-:W-:-:S03]  /*7d00*/  LEA R28, P4, R43, R4, 0x1 ;  /* 0x000000042b1c7211 */ /* 0x000fc600078808ff */
[C---:B------:R-:W-:Y:S01]  /*7d10*/  IMAD R63, R26.reuse, 0x2, R39 ;  /* 0x000000021a3f7824 */ /* 0x040fe200078e0227 */
[----:B------:R2:W-:Y:S01]  /*7d20*/  STG.E.U16 [R12.64], R17 ;  /* 0x000000110c007986 */ /* 0x0005e2000c101506 */
[-C--:B-1----:R-:W-:Y:S02]  /*7d30*/  LEA.HI.X.SX32 R21, R51, R7.reuse, 0x1, P3 ;  /* 0x0000000733157211 */ /* 0x082fe400018f0eff */
[C---:B------:R-:W-:Y:S01]  /*7d40*/  LEA R16, P3, R41.reuse, R4, 0x1 ;  /* 0x0000000429107211 */ /* 0x040fe200078608ff */
[----:B------:R-:W-:Y:S03]  /*7d50*/  LDS.128 R48, [R25] ;  /* 0x0000000019307984 */ /* 0x000fe60000000c00 */
[-C--:B--2---:R-:W-:Y:S01]  /*7d60*/  LEA.HI.X.SX32 R17, R41, R7.reuse, 0x1, P3 ;  /* 0x0000000729117211 */ /* 0x084fe200018f0eff */
[----:B------:R-:W-:Y:S01]  /*7d70*/  IMAD R41, R26, 0x2, R63 ;  /* 0x000000021a297824 */ /* 0x000fe200078e023f */
[----:B------:R-:W-:-:S03]  /*7d80*/  LEA.HI.X.SX32 R29, R43, R7, 0x1, P4 ;  /* 0x000000072b1d7211 */ /* 0x000fc600020f0eff */
[----:B------:R-:W-:-:S04]  /*7d90*/  IMAD R43, R26, 0x2, R41 ;  /* 0x000000021a2b7824 */ /* 0x000fc800078e0229 */
[----:B------:R-:W-:-:S05]  /*7da0*/  IMAD R65, R26, 0x2, R43 ;  /* 0x000000021a417824 */ /* 0x000fca00078e022b */
[----:B------:R-:W-:Y:S01]  /*7db0*/  LEA R67, R26, R65, 0x1 ;  /* 0x000000411a437211 */ /* 0x000fe200078e08ff */
[----:B------:R-:W-:Y:S01]  /*7dc0*/  STG.E.U16 [R20.64], R18 ;  /* 0x0000001214007986 */ /* 0x000fe2000c101506 */
[----:B------:R-:W-:-:S03]  /*7dd0*/  LEA R8, P3, R45, R4, 0x1 ;  /* 0x000000042d087211 */ /* 0x000fc600078608ff */
[----:B------:R-:W-:Y:S01]  /*7de0*/  IMAD R69, R26, 0x2, R67 ;  /* 0x000000021a457824 */ /* 0x000fe200078e0243 */
[----:B------:R1:W-:Y:S01]  /*7df0*/  STG.E.U16 [R16.64], R10 ;  /* 0x0000000a10007986 */ /* 0x0003e2000c101506 */
[----:B------:R-:W-:-:S03]  /*7e00*/  LEA.HI.X.SX32 R9, R45, R7, 0x1, P3 ;  /* 0x000000072d097211 */ /* 0x000fc600018f0eff */
[----:B------:R2:W-:Y:S01]  /*7e10*/  STG.E.U16 [R28.64], R22 ;  /* 0x000000161c007986 */ /* 0x0005e2000c101506 */
[----:B-1----:R-:W-:-:S03]  /*7e20*/  IMAD R17, R26, 0x2, R69 ;  /* 0x000000021a117824 */ /* 0x002fc600078e0245 */
[----:B------:R1:W-:Y:S01]  /*7e30*/  STG.E.U16 [R8.64], R14 ;  /* 0x0000000e08007986 */ /* 0x0003e2000c101506 */
[C---:B--2---:R-:W-:Y:S01]  /*7e40*/  IMAD R29, R26.reuse, 0x2, R17 ;  /* 0x000000021a1d7824 */ /* 0x044fe200078e0211 */
[-C--:B------:R-:W-:Y:S02]  /*7e50*/  LEA R12, P3, R55, R4.reuse, 0x1 ;  /* 0x00000004370c7211 */ /* 0x080fe400078608ff */
[----:B------:R-:W-:Y:S01]  /*7e60*/  LDS.128 R44, [R24] ;  /* 0x00000000182c7984 */ /* 0x000fe20000000c00 */
[----:B------:R-:W-:Y:S02]  /*7e70*/  LEA R20, P4, R31, R4, 0x1 ;  /* 0x000000041f147211 */ /* 0x000fe400078808ff */
[-C--:B------:R-:W-:Y:S01]  /*7e80*/  LEA.HI.X.SX32 R13, R55, R7.reuse, 0x1, P3 ;  /* 0x00000007370d7211 */ /* 0x080fe200018f0eff */
[----:B-1----:R-:W-:Y:S01]  /*7e90*/  IMAD R9, R26, 0x2, R29 ;  /* 0x000000021a097824 */ /* 0x002fe200078e021d */
[----:B------:R-:W-:Y:S01]  /*7ea0*/  PRMT R18, R18, 0x7632, R18 ;  /* 0x0000763212127816 */ /* 0x000fe20000000012 */
[----:B------:R-:W1:Y:S01]  /*7eb0*/  LDS.128 R52, [R53] ;  /* 0x0000000035347984 */ /* 0x000e620000000c00 */
[----:B------:R-:W-:-:S02]  /*7ec0*/  LEA.HI.X.SX32 R21, R31, R7, 0x1, P4 ;  /* 0x000000071f157211 */ /* 0x000fc400020f0eff */
[----:B------:R-:W-:Y:S01]  /*7ed0*/  LEA R31, R26, R9, 0x1 ;  /* 0x000000091a1f7211 */ /* 0x000fe200078e08ff */
[----:B------:R2:W-:Y:S01]  /*7ee0*/  STG.E.U16 [R12.64], R18 ;  /* 0x000000120c007986 */ /* 0x0005e2000c101506 */
[----:B------:R-:W-:Y:S02]  /*7ef0*/  PRMT R10, R10, 0x7632, R10 ;  /* 0x000076320a0a7816 */ /* 0x000fe4000000000a */
[----:B------:R-:W-:-:S03]  /*7f00*/  LEA R110, P4, R37, R4, 0x1 ;  /* 0x00000004256e7211 */ /* 0x000fc600078808ff */
[----:B------:R3:W-:Y:S01]  /*7f10*/  STG.E.U16 [R20.64], R10 ;  /* 0x0000000a14007986 */ /* 0x0007e2000c101506 */
[C---:B--2---:R-:W-:Y:S01]  /*7f20*/  IMAD R13, R26.reuse, 0x2, R31 ;  /* 0x000000021a0d7824 */ /* 0x044fe200078e021f */
[----:B------:R-:W-:Y:S02]  /*7f30*/  LEA.HI.X.SX32 R111, R37, R7, 0x1, P4 ;  /* 0x00000007256f7211 */ /* 0x000fe400020f0eff */
[----:B------:R-:W-:Y:S01]  /*7f40*/  LEA R102, P4, R27, R4, 0x1 ;  /* 0x000000041b667211 */ /* 0x000fe200078808ff */
[----:B---3--:R-:W-:-:S03]  /*7f50*/  IMAD R21, R26, 0x2, R13 ;  /* 0x000000021a157824 */ /* 0x008fc600078e020d */
[----:B------:R-:W-:Y:S01]  /*7f60*/  LEA.HI.X.SX32 R103, R27, R7, 0x1, P4 ;  /* 0x000000071b677211 */ /* 0x000fe200020f0eff */
[----:B------:R-:W-:Y:S01]  /*7f70*/  IMAD R25, R26, 0x2, R21 ;  /* 0x000000021a197824 */ /* 0x000fe200078e0215 */
[----:B------:R-:W-:-:S03]  /*7f80*/  LEA R112, P3, R33, R4, 0x1 ;  /* 0x0000000421707211 */ /* 0x000fc600078608ff */
[C---:B------:R-:W-:Y:S01]  /*7f90*/  IMAD R27, R26.reuse, 0x2, R25 ;  /* 0x000000021a1b7824 */ /* 0x040fe200078e0219 */
[----:B------:R-:W-:Y:S02]  /*7fa0*/  LEA.HI.X.SX32 R113, R33, R7, 0x1, P3 ;  /* 0x0000000721717211 */ /* 0x000fe400018f0eff */
[-C--:B------:R-:W-:Y:S02]  /*7fb0*/  LEA R98, P5, R35, R4.reuse, 0x1 ;  /* 0x0000000423627211 */ /* 0x080fe400078a08ff */
[C---:B------:R-:W-:Y:S02]  /*7fc0*/  LEA R33, R26.reuse, R27, 0x1 ;  /* 0x0000001b1a217211 */ /* 0x040fe400078e08ff */
[----:B------:R-:W-:Y:S02]  /*7fd0*/  LEA R106, P3, R61, R4, 0x1 ;  /* 0x000000043d6a7211 */ /* 0x000fe400078608ff */
[-C--:B------:R-:W-:Y:S01]  /*7fe0*/  LEA.HI.X.SX32 R99, R35, R7.reuse, 0x1, P5 ;  /* 0x0000000723637211 */ /* 0x080fe200028f0eff */
[----:B------:R-:W-:Y:S01]  /*7ff0*/  IMAD R35, R26, 0x2, R33 ;  /* 0x000000021a237824 */ /* 0x000fe200078e0221 */
[----:B------:R-:W-:-:S02]  /*8000*/  LEA.HI.X.SX32 R107, R61, R7, 0x1, P3 ;  /* 0x000000073d6b7211 */ /* 0x000fc400018f0eff */
[-C--:B------:R-:W-:Y:S01]  /*8010*/  LEA R108, P4, R63, R4.reuse, 0x1 ;  /* 0x000000043f6c7211 */ /* 0x080fe200078808ff */
[C---:B------:R-:W-:Y:S01]  /*8020*/  IMAD R37, R26.reuse, 0x2, R35 ;  /* 0x000000021a257824 */ /* 0x040fe200078e0223 */
[-C--:B------:R-:W-:Y:S02]  /*8030*/  LEA R94, P3, R39, R4.reuse, 0x1 ;  /* 0x00000004275e7211 */ /* 0x080fe400078608ff */
[-C--:B------:R-:W-:Y:S02]  /*8040*/  LEA.HI.X.SX32 R109, R63, R7.reuse, 0x1, P4 ;  /* 0x000000073f6d7211 */ /* 0x080fe400020f0eff */
[-C--:B------:R-:W-:Y:S02]  /*8050*/  LEA R104, P5, R41, R4.reuse, 0x1 ;  /* 0x0000000429687211 */ /* 0x080fe400078a08ff */
[----:B------:R-:W-:Y:S01]  /*8060*/  LEA.HI.X.SX32 R95, R39, R7, 0x1, P3 ;  /* 0x00000007275f7211 */ /* 0x000fe200018f0eff */
[----:B------:R-:W-:Y:S01]  /*8070*/  IMAD R39, R26, 0x2, R37 ;  /* 0x000000021a277824 */ /* 0x000fe200078e0225 */
[----:B------:R-:W-:-:S02]  /*8080*/  LEA R96, P4, R65, R4, 0x1 ;  /* 0x0000000441607211 */ /* 0x000fc400078808ff */
[-C--:B------:R-:W-:Y:S01]  /*8090*/  LEA.HI.X.SX32 R105, R41, R7.reuse, 0x1, P5 ;  /* 0x0000000729697211 */ /* 0x080fe200028f0eff */
[----:B------:R-:W-:Y:S01]  /*80a0*/  IMAD R41, R26, 0x2, R39 ;  /* 0x000000021a297824 */ /* 0x000fe200078e0227 */
[-C--:B------:R-:W-:Y:S02]  /*80b0*/  LEA R100, P3, R43, R4.reuse, 0x1 ;  /* 0x000000042b647211 */ /* 0x080fe400078608ff */
[-C--:B------:R-:W-:Y:S02]  /*80c0*/  LEA.HI.X.SX32 R97, R65, R7.reuse, 0x1, P4 ;  /* 0x0000000741617211 */ /* 0x080fe400020f0eff */
[-C--:B------:R-:W-:Y:S02]  /*80d0*/  LEA R92, P5, R67, R4.reuse, 0x1 ;  /* 0x00000004435c7211 */ /* 0x080fe400078a08ff */
[----:B------:R-:W-:Y:S02]  /*80e0*/  LEA R88, P4, R17, R4, 0x1 ;  /* 0x0000000411587211 */ /* 0x000fe400078808ff */
[----:B------:R-:W-:-:S02]  /*80f0*/  LEA.HI.X.SX32 R101, R43, R7, 0x1, P3 ;  /* 0x000000072b657211 */ /* 0x000fc400018f0eff */
[-C--:B------:R-:W-:Y:S02]  /*8100*/  LEA.HI.X.SX32 R93, R67, R7.reuse, 0x1, P5 ;  /* 0x00000007435d7211 */ /* 0x080fe400028f0eff */
[-C--:B------:R-:W-:Y:S02]  /*8110*/  LEA R90, P3, R69, R4.reuse, 0x1 ;  /* 0x00000004455a7211 */ /* 0x080fe400078608ff */
[----:B------:R-:W-:Y:S02]  /*8120*/  LEA.HI.X.SX32 R89, R17, R7, 0x1, P4 ;  /* 0x0000000711597211 */ /* 0x000fe400020f0eff */
[----:B------:R-:W-:Y:S02]  /*8130*/  LEA R86, P5, R29, R4, 0x1 ;  /* 0x000000041d567211 */ /* 0x000fe400078a08ff */
[----:B------:R-:W-:Y:S02]  /*8140*/  LEA R17, R26, R41, 0x1 ;  /* 0x000000291a117211 */ /* 0x000fe400078e08ff */
[----:B------:R-:W-:-:S02]  /*8150*/  LEA.HI.X.SX32 R91, R69, R7, 0x1, P3 ;  /* 0x00000007455b7211 */ /* 0x000fc400018f0eff */
[-C--:B------:R-:W-:Y:S01]  /*8160*/  LEA.HI.X.SX32 R87, R29, R7.reuse, 0x1, P5 ;  /* 0x000000071d577211 */ /* 0x080fe200028f0eff */
[C---:B------:R-:W-:Y:S01]  /*8170*/  IMAD R29, R26.reuse, 0x2, R17 ;  /* 0x000000021a1d7824 */ /* 0x040fe200078e0211 */
[-C--:B------:R-:W-:Y:S02]  /*8180*/  LEA R84, P3, R9, R4.reuse, 0x1 ;  /* 0x0000000409547211 */ /* 0x080fe400078608ff */
[-C--:B------:R-:W-:Y:S02]  /*8190*/  LEA R82, P5, R13, R4.reuse, 0x1 ;  /* 0x000000040d527211 */ /* 0x080fe400078a08ff */
[-C--:B------:R-:W-:Y:S01]  /*81a0*/  LEA.HI.X.SX32 R85, R9, R7.reuse, 0x1, P3 ;  /* 0x0000000709557211 */ /* 0x080fe200018f0eff */
[C---:B------:R-:W-:Y:S01]  /*81b0*/  IMAD R9, R26.reuse, 0x2, R29 ;  /* 0x000000021a097824 */ /* 0x040fe200078e021d */
[-C--:B------:R-:W-:Y:S02]  /*81c0*/  LEA R78, P4, R31, R4.reuse, 0x1 ;  /* 0x000000041f4e7211 */ /* 0x080fe400078808ff */
[----:B------:R-:W-:Y:S01]  /*81d0*/  LEA.HI.X.SX32 R83, R13, R7, 0x1, P5 ;  /* 0x000000070d537211 */ /* 0x000fe200028f0eff */
[----:B------:R-:W-:Y:S01]  /*81e0*/  IMAD R13, R26, 0x2, R9 ;  /* 0x000000021a0d7824 */ /* 0x000fe200078e0209 */
[----:B------:R-:W-:-:S02]  /*81f0*/  LEA R80, P3, R21, R4, 0x1 ;  /* 0x0000000415507211 */ /* 0x000fc400078608ff */
[-C--:B------:R-:W-:Y:S02]  /*8200*/  LEA.HI.X.SX32 R79, R31, R7.reuse, 0x1, P4 ;  /* 0x000000071f4f7211 */ /* 0x080fe400020f0eff */
[-C--:B------:R-:W-:Y:S01]  /*8210*/  LEA.HI.X.SX32 R81, R21, R7.reuse, 0x1, P3 ;  /* 0x0000000715517211 */ /* 0x080fe200018f0eff */
[C---:B------:R-:W-:Y:S01]  /*8220*/  IMAD R21, R26.reuse, 0x2, R13 ;  /* 0x000000021a157824 */ /* 0x040fe200078e020d */
[-C--:B------:R-:W-:Y:S02]  /*8230*/  LEA R76, P4, R25, R4.reuse, 0x1 ;  /* 0x00000004194c7211 */ /* 0x080fe400078808ff */
[----:B------:R-:W-:Y:S02]  /*8240*/  LEA R74, P5, R27, R4, 0x1 ;  /* 0x000000041b4a7211 */ /* 0x000fe400078a08ff */
[----:B------:R-:W-:Y:S02]  /*8250*/  LEA.HI.X.SX32 R77, R25, R7, 0x1, P4 ;  /* 0x00000007194d7211 */ /* 0x000fe400020f0eff */
[----:B------:R-:W-:-:S02]  /*8260*/  LEA R25, R26, R21, 0x1 ;  /* 0x000000151a197211 */ /* 0x000fc400078e08ff */
[-C--:B------:R-:W-:Y:S02]  /*8270*/  LEA.HI.X.SX32 R75, R27, R7.reuse, 0x1, P5 ;  /* 0x000000071b4b7211 */ /* 0x080fe400028f0eff */
[-C--:B------:R-:W-:Y:S01]  /*8280*/  LEA R68, P5, R37, R4.reuse, 0x1 ;  /* 0x0000000425447211 */ /* 0x080fe200078a08ff */
[C---:B------:R-:W-:Y:S01]  /*8290*/  IMAD R27, R26.reuse, 0x2, R25 ;  /* 0x000000021a1b7824 */ /* 0x040fe200078e0219 */
[-C--:B------:R-:W-:Y:S02]  /*82a0*/  LEA R72, P3, R33, R4.reuse, 0x1 ;  /* 0x0000000421487211 */ /* 0x080fe400078608ff */
[-C--:B------:R-:W-:Y:S02]  /*82b0*/  LEA.HI.X.SX32 R69, R37, R7.reuse, 0x1, P5 ;  /* 0x0000000725457211 */ /* 0x080fe400028f0eff */
[----:B------:R-:W-:Y:S01]  /*82c0*/  LEA.HI.X.SX32 R73, R33, R7, 0x1, P3 ;  /* 0x0000000721497211 */ /* 0x000fe200018f0eff */
[----:B------:R-:W-:Y:S01]  /*82d0*/  IMAD R33, R26, 0x2, R27 ;  /* 0x000000021a217824 */ /* 0x000fe200078e021b */
[----:B------:R-:W-:-:S02]  /*82e0*/  LEA R64, P5, R17, R4, 0x1 ;  /* 0x0000000411407211 */ /* 0x000fc400078a08ff */
[-C--:B------:R-:W-:Y:S02]  /*82f0*/  LEA R70, P4, R35, R4.reuse, 0x1 ;  /* 0x0000000423467211 */ /* 0x080fe400078808ff */
[-C--:B------:R-:W-:Y:S01]  /*8300*/  LEA.HI.X.SX32 R65, R17, R7.reuse, 0x1, P5 ;  /* 0x0000000711417211 */ /* 0x080fe200028f0eff */
[----:B------:R-:W-:Y:S01]  /*8310*/  IMAD R17, R26, 0x2, R33 ;  /* 0x000000021a117824 */ /* 0x000fe200078e0221 */
[----:B------:R-:W-:Y:S02]  /*8320*/  LEA.HI.X.SX32 R71, R35, R7, 0x1, P4 ;  /* 0x0000000723477211 */ /* 0x000fe400020f0eff */
[-C--:B------:R-:W-:Y:S02]  /*8330*/  LEA R62, P3, R39, R4.reuse, 0x1 ;  /* 0x00000004273e7211 */ /* 0x080fe400078608ff */
[-C--:B------:R-:W-:Y:S02]  /*8340*/  LEA R66, P4, R41, R4.reuse, 0x1 ;  /* 0x0000000429427211 */ /* 0x080fe400078808ff */
[----:B------:R-:W-:-:S02]  /*8350*/  LEA R40, P5, R13, R4, 0x1 ;  /* 0x000000040d287211 */ /* 0x000fc400078a08ff */
[C---:B------:R-:W-:Y:S02]  /*8360*/  LEA R115, R26.reuse, R17, 0x1 ;  /* 0x000000111a737211 */ /* 0x040fe400078e08ff */
[-C--:B------:R-:W-:Y:S02]  /*8370*/  LEA.HI.X.SX32 R63, R39, R7.reuse, 0x1, P3 ;  /* 0x00000007273f7211 */ /* 0x080fe400018f0eff */
[-C--:B------:R-:W-:Y:S02]  /*8380*/  LEA.HI.X.SX32 R67, R41, R7.reuse, 0x1, P4 ;  /* 0x0000000729437211 */ /* 0x080fe400020f0eff */
[----:B------:R-:W-:Y:S02]  /*8390*/  LEA R60, P3, R29, R4, 0x1 ;  /* 0x000000041d3c7211 */ /* 0x000fe400078608ff */
[-C--:B------:R-:W-:Y:S01]  /*83a0*/  LEA.HI.X.SX32 R41, R13, R7.reuse, 0x1, P5 ;  /* 0x000000070d297211 */ /* 0x080fe200028f0eff */
[----:B------:R-:W-:Y:S01]  /*83b0*/  IMAD R13, R26, 0x2, R115 ;  /* 0x000000021a0d7824 */ /* 0x000fe200078e0273 */
[----:B------:R-:W-:-:S02]  /*83c0*/  LEA.HI.X.SX32 R61, R29, R7, 0x1, P3 ;  /* 0x000000071d3d7211 */ /* 0x000fc400018f0eff */
[-C--:B------:R-:W-:Y:S01]  /*83d0*/  LEA R38, P3, R21, R4.reuse, 0x1 ;  /* 0x0000000415267211 */ /* 0x080fe200078608ff */
[C---:B------:R-:W-:Y:S01]  /*83e0*/  IMAD R117, R26.reuse, 0x2, R13 ;  /* 0x000000021a757824 */ /* 0x040fe200078e020d */
[-C--:B------:R-:W-:Y:S02]  /*83f0*/  LEA R42, P4, R9, R4.reuse, 0x1 ;  /* 0x00000004092a7211 */ /* 0x080fe400078808ff */
[-C--:B------:R-:W-:Y:S01]  /*8400*/  LEA.HI.X.SX32 R39, R21, R7.reuse, 0x1, P3 ;  /* 0x0000000715277211 */ /* 0x080fe200018f0eff */
[C---:B------:R-:W-:Y:S01]  /*8410*/  IMAD R21, R26.reuse, 0x2, R117 ;  /* 0x000000021a157824 */ /* 0x040fe200078e0275 */
[----:B------:R-:W-:Y:S02]  /*8420*/  LEA.HI.X.SX32 R43, R9, R7, 0x1, P4 ;  /* 0x00000007092b7211 */ /* 0x000fe400020f0eff */
[----:B------:R-:W-:Y:S02]  /*8430*/  LEA R30, P5, R27, R4, 0x1 ;  /* 0x000000041b1e7211 */ /* 0x000fe400078a08ff */
[----:B------:R-:W-:-:S02]  /*8440*/  LEA R9, R26, R21, 0x1 ;  /* 0x000000151a097211 */ /* 0x000fc400078e08ff */
[-C--:B------:R-:W-:Y:S02]  /*8450*/  LEA R36, P4, R25, R4.reuse, 0x1 ;  /* 0x0000000419247211 */ /* 0x080fe400078808ff */
[-C--:B------:R-:W-:Y:S01]  /*8460*/  LEA.HI.X.SX32 R31, R27, R7.reuse, 0x1, P5 ;  /* 0x000000071b1f7211 */ /* 0x080fe200028f0eff */
[----:B------:R-:W-:Y:S01]  /*8470*/  IMAD R27, R26, 0x2, R9 ;  /* 0x000000021a1b7824 */ /* 0x000fe200078e0209 */
[-C--:B------:R-:W-:Y:S02]  /*8480*/  LEA R28, P5, R115, R4.reuse, 0x1 ;  /* 0x00000004731c7211 */ /* 0x080fe400078a08ff */
[-C--:B------:R-:W-:Y:S02]  /*8490*/  LEA R34, P3, R33, R4.reuse, 0x1 ;  /* 0x0000000421227211 */ /* 0x080fe400078608ff */
[----:B------:R-:W-:Y:S02]  /*84a0*/  LEA.HI.X.SX32 R37, R25, R7, 0x1, P4 ;  /* 0x0000000719257211 */ /* 0x000fe400020f0eff */
[----:B------:R-:W-:-:S02]  /*84b0*/  LEA R32, P4, R17, R4, 0x1 ;  /* 0x0000000411207211 */ /* 0x000fc400078808ff */
[-C--:B------:R-:W-:Y:S01]  /*84c0*/  LEA.HI.X.SX32 R29, R115, R7.reuse, 0x1, P5 ;  /* 0x00000007731d7211 */ /* 0x080fe200028f0eff */
[C---:B------:R-:W-:Y:S01]  /*84d0*/  IMAD R115, R26.reuse, 0x2, R27 ;  /* 0x000000021a737824 */ /* 0x040fe200078e021b */
[-C--:B------:R-:W-:Y:S02]  /*84e0*/  LEA.HI.X.SX32 R35, R33, R7.reuse, 0x1, P3 ;  /* 0x0000000721237211 */ /* 0x080fe400018f0eff */
[-C--:B------:R-:W-:Y:S01]  /*84f0*/  LEA R24, P3, R13, R4.reuse, 0x1 ;  /* 0x000000040d187211 */ /* 0x080fe200078608ff */
[----:B------:R-:W-:Y:S01]  /*8500*/  IMAD R10, R26, 0x2, R115 ;  /* 0x000000021a0a7824 */ /* 0x000fe200078e0273 */
[----:B------:R-:W-:Y:S02]  /*8510*/  LEA.HI.X.SX32 R33, R17, R7, 0x1, P4 ;  /* 0x0000000711217211 */ /* 0x000fe400020f0eff */
[-C--:B------:R-:W-:Y:S02]  /*8520*/  LEA R12, P5, R21, R4.reuse, 0x1 ;  /* 0x00000004150c7211 */ /* 0x080fe400078a08ff */
[----:B------:R-:W-:-:S02]  /*8530*/  LEA R16, P4, R117, R4, 0x1 ;  /* 0x0000000475107211 */ /* 0x000fc400078808ff */
[-C--:B------:R-:W-:Y:S02]  /*8540*/  LEA.HI.X.SX32 R25, R13, R7.reuse, 0x1, P3 ;  /* 0x000000070d197211 */ /* 0x080fe400018f0eff */
[----:B------:R-:W-:Y:S02]  /*8550*/  PRMT R22, R22, 0x7632, R22 ;  /* 0x0000763216167816 */ /* 0x000fe40000000016 */
[-C--:B------:R-:W-:Y:S02]  /*8560*/  LEA.HI.X.SX32 R13, R21, R7.reuse, 0x1, P5 ;  /* 0x00000007150d7211 */ /* 0x080fe400028f0eff */
[----:B------:R-:W-:Y:S02]  /*8570*/  LEA R20, P3, R9, R4, 0x1 ;  /* 0x0000000409147211 */ /* 0x000fe400078608ff */
[----:B------:R-:W-:Y:S02]  /*8580*/  PRMT R14, R14, 0x7632, R14 ;  /* 0x000076320e0e7816 */ /* 0x000fe4000000000e */
[----:B------:R-:W-:-:S02]  /*8590*/  LEA.HI.X.SX32 R17, R117, R7, 0x1, P4 ;  /* 0x0000000775117211 */ /* 0x000fc400020f0eff */
[-C--:B------:R-:W-:Y:S02]  /*85a0*/  LEA R8, P5, R115, R4.reuse, 0x1 ;  /* 0x0000000473087211 */ /* 0x080fe400078a08ff */
[-C--:B------:R-:W-:Y:S02]  /*85b0*/  LEA R26, P4, R27, R4.reuse, 0x1 ;  /* 0x000000041b1a7211 */ /* 0x080fe400078808ff */
[----:B------:R-:W-:Y:S01]  /*85c0*/  LEA R114, P6, R10, R4, 0x1 ;  /* 0x000000040a727211 */ /* 0x000fe200078c08ff */
[----:B------:R-:W-:Y:S01]  /*85d0*/  STG.E.U16 [R112.64], R22 ;  /* 0x0000001670007986 */ /* 0x000fe2000c101506 */
[-C--:B------:R-:W-:Y:S02]  /*85e0*/  LEA.HI.X.SX32 R21, R9, R7.reuse, 0x1, P3 ;  /* 0x0000000709157211 */ /* 0x080fe400018f0eff */
[-C--:B------:R-:W-:Y:S01]  /*85f0*/  LEA.HI.X.SX32 R9, R115, R7.reuse, 0x1, P5 ;  /* 0x0000000773097211 */ /* 0x080fe200028f0eff */
[----:B------:R-:W-:Y:S01]  /*8600*/  STG.E.U16 [R110.64], R14 ;  /* 0x0000000e6e007986 */ /* 0x000fe2000c101506 */
[----:B------:R-:W-:-:S02]  /*8610*/  LEA.HI.X.SX32 R27, R27, R7, 0x1, P4 ;  /* 0x000000071b1b7211 */ /* 0x000fc400020f0eff */
[----:B------:R-:W-:Y:S01]  /*8620*/  LEA.HI.X.SX32 R115, R10, R7, 0x1, P6 ;  /* 0x000000070a737211 */ /* 0x000fe200030f0eff */
[----:B------:R-:W-:Y:S01]  /*8630*/  STG.E.U16 [R106.64], R19 ;  /* 0x000000136a007986 */ /* 0x000fe2000c101506 */
[----:B------:R-:W-:Y:S02]  /*8640*/  PRMT R4, R19, 0x7632, R4 ;  /* 0x0000763213047816 */ /* 0x000fe40000000004 */
[----:B------:R-:W-:Y:S01]  /*8650*/  PRMT R7, R11, 0x7632, R7 ;  /* 0x000076320b077816 */ /* 0x000fe20000000007 */
[----:B------:R0:W-:Y:S01]  /*8660*/  STG.E.U16 [R102.64], R11 ;  /* 0x0000000b66007986 */ /* 0x0001e2000c101506 */
[----:B------:R-:W-:Y:S02]  /*8670*/  PRMT R10, R23, 0x7632, R10 ;  /* 0x00007632170a7816 */ /* 0x000fe4000000000a */
[----:B------:R-:W-:Y:S01]  /*8680*/  PRMT R18, R15, 0x7632, R18 ;  /* 0x000076320f127816 */ /* 0x000fe20000000012 */
[----:B------:R-:W-:Y:S04]  /*8690*/  STG.E.U16 [R98.64], R23 ;  /* 0x0000001762007986 */ /* 0x000fe8000c101506 */
[----:B------:R-:W-:Y:S04]  /*86a0*/  STG.E.U16 [R94.64], R15 ;  /* 0x0000000f5e007986 */ /* 0x000fe8000c101506 */
[----:B------:R2:W-:Y:S01]  /*86b0*/  STG.E.U16 [R108.64], R4 ;  /* 0x000000046c007986 */ /* 0x0005e2000c101506 */
[----:B0-----:R-:W-:-:S03]  /*86c0*/  PRMT R11, R56, 0x7632, R11 ;  /* 0x00007632380b7816 */ /* 0x001fc6000000000b */
[----:B------:R0:W-:Y:S01]  /*86d0*/  STG.E.U16 [R104.64], R7 ;  /* 0x0000000768007986 */ /* 0x0001e2000c101506 */
[----:B-1----:R-:W-:-:S03]  /*86e0*/  PRMT R14, R52, 0x7632, R14 ;  /* 0x00007632340e7816 */ /* 0x002fc6000000000e */
[----:B------:R1:W-:Y:S04]  /*86f0*/  STG.E.U16 [R100.64], R10 ;  /* 0x0000000a64007986 */ /* 0x0003e8000c101506 */
[----:B------:R-:W-:Y:S01]  /*8700*/  STG.E.U16 [R96.64], R18 ;  /* 0x0000001260007986 */ /* 0x000fe2000c101506 */
[----:B--2---:R-:W-:-:S03]  /*8710*/  PRMT R4, R48, 0x7632, R4 ;  /* 0x0000763230047816 */ /* 0x004fc60000000004 */
[----:B------:R-:W-:Y:S01]  /*8720*/  STG.E.U16 [R92.64], R56 ;  /* 0x000000385c007986 */ /* 0x000fe2000c101506 */
[----:B0-----:R-:W-:-:S03]  /*8730*/  PRMT R7, R44, 0x7632, R7 ;  /* 0x000076322c077816 */ /* 0x001fc60000000007 */
[----:B------:R-:W-:Y:S04]  /*8740*/  STG.E.U16 [R90.64], R52 ;  /* 0x000000345a007986 */ /* 0x000fe8000c101506 */
[----:B------:R-:W-:Y:S04]  /*8750*/  STG.E.U16 [R88.64], R48 ;  /* 0x0000003058007986 */ /* 0x000fe8000c101506 */
[----:B------:R-:W-:Y:S01]  /*8760*/  STG.E.U16 [R86.64], R44 ;  /* 0x0000002c56007986 */ /* 0x000fe2000c101506 */
[----:B-1----:R-:W-:-:S03]  /*8770*/  PRMT R10, R57, 0x7632, R10 ;  /* 0x00007632390a7816 */ /* 0x002fc6000000000a */
[----:B------:R0:W-:Y:S04]  /*8780*/  STG.E.U16 [R84.64], R11 ;  /* 0x0000000b54007986 */ /* 0x0001e8000c101506 */
[----:B------:R1:W-:Y:S01]  /*8790*/  STG.E.U16 [R78.64], R14 ;  /* 0x0000000e4e007986 */ /* 0x0003e2000c101506 */
[----:B------:R-:W-:-:S03]  /*87a0*/  PRMT R15, R49, 0x7632, R15 ;  /* 0x00007632310f7816 */ /* 0x000fc6000000000f */
[----:B------:R2:W-:Y:S04]  /*87b0*/  STG.E.U16 [R82.64], R4 ;  /* 0x0000000452007986 */ /* 0x0005e8000c101506 */
[----:B------:R-:W-:Y:S01]  /*87c0*/  STG.E.U16 [R80.64], R7 ;  /* 0x0000000750007986 */ /* 0x000fe2000c101506 */
[----:B0-----:R-:W-:-:S03]  /*87d0*/  PRMT R11, R53, 0x7632, R11 ;  /* 0x00007632350b7816 */ /* 0x001fc6000000000b */
[----:B------:R-:W-:Y:S01]  /*87e0*/  STG.E.U16 [R76.64], R57 ;  /* 0x000000394c007986 */ /* 0x000fe2000c101506 */
[----:B-1----:R-:W-:-:S03]  /*87f0*/  PRMT R14, R45, 0x7632, R14 ;  /* 0x000076322d0e7816 */ /* 0x002fc6000000000e */
[----:B------:R-:W-:Y:S04]  /*8800*/  STG.E.U16 [R74.64], R53 ;  /* 0x000000354a007986 */ /* 0x000fe8000c101506 */
[----:B------:R-:W-:Y:S04]  /*8810*/  STG.E.U16 [R72.64], R49 ;  /* 0x0000003148007986 */ /* 0x000fe8000c101506 */
[----:B------:R-:W-:Y:S01]  /*8820*/  STG.E.U16 [R70.64], R45 ;  /* 0x0000002d46007986 */ /* 0x000fe2000c101506 */
[----:B------:R-:W-:-:S03]  /*8830*/  PRMT R18, R58, 0x7632, R18 ;  /* 0x000076323a127816 */ /* 0x000fc60000000012 */
[----:B------:R0:W-:Y:S01]  /*8840*/  STG.E.U16 [R68.64], R10 ;  /* 0x0000000a44007986 */ /* 0x0001e2000c101506 */
[----:B--2---:R-:W-:-:S03]  /*8850*/  PRMT R4, R54, 0x7632, R4 ;  /* 0x0000763236047816 */ /* 0x004fc60000000004 */
[----:B------:R1:W-:Y:S04]  /*8860*/  STG.E.U16 [R62.64], R11 ;  /* 0x0000000b3e007986 */ /* 0x0003e8000c101506 */
[----:B------:R-:W-:Y:S04]  /*8870*/  STG.E.U16 [R66.64], R15 ;  /* 0x0000000f42007986 */ /* 0x000fe8000c101506 */
[----:B------:R2:W-:Y:S01]  /*8880*/  STG.E.U16 [R64.64], R14 ;  /* 0x0000000e40007986 */ /* 0x0005e2000c101506 */
[----:B0-----:R-:W-:-:S03]  /*8890*/  PRMT R10, R50, 0x7632, R10 ;  /* 0x00007632320a7816 */ /* 0x001fc6000000000a */
[----:B------:R-:W-:Y:S01]  /*88a0*/  STG.E.U16 [R60.64], R58 ;  /* 0x0000003a3c007986 */ /* 0x000fe2000c101506 */
[----:B-1----:R-:W-:-:S03]  /*88b0*/  PRMT R11, R46, 0x7632, R11 ;  /* 0x000076322e0b7816 */ /* 0x002fc6000000000b */
[----:B------:R-:W-:Y:S04]  /*88c0*/  STG.E.U16 [R42.64], R54 ;  /* 0x000000362a007986 */ /* 0x000fe8000c101506 */
[----:B------:R-:W-:Y:S04]  /*88d0*/  STG.E.U16 [R40.64], R50 ;  /* 0x0000003228007986 */ /* 0x000fe8000c101506 */
[----:B------:R-:W-:Y:S01]  /*88e0*/  STG.E.U16 [R38.64], R46 ;  /* 0x0000002e26007986 */ /* 0x000fe2000c101506 */
[----:B--2---:R-:W-:-:S03]  /*88f0*/  PRMT R14, R59, 0x7632, R14 ;  /* 0x000076323b0e7816 */ /* 0x004fc6000000000e */
[----:B------:R-:W-:Y:S01]  /*8900*/  STG.E.U16 [R36.64], R18 ;  /* 0x0000001224007986 */ /* 0x000fe2000c101506 */
[----:B------:R-:W-:-:S03]  /*8910*/  PRMT R15, R55, 0x7632, R15 ;  /* 0x00007632370f7816 */ /* 0x000fc6000000000f */
[----:B------:R0:W-:Y:S01]  /*8920*/  STG.E.U16 [R30.64], R4 ;  /* 0x000000041e007986 */ /* 0x0001e2000c101506 */
[----:B------:R-:W-:-:S03]  /*8930*/  PRMT R19, R51, 0x7632, R19 ;  /* 0x0000763233137816 */ /* 0x000fc60000000013 */
[----:B------:R1:W-:Y:S01]  /*8940*/  STG.E.U16 [R34.64], R10 ;  /* 0x0000000a22007986 */ /* 0x0003e2000c101506 */
[----:B------:R-:W-:-:S03]  /*8950*/  PRMT R57, R47, 0x7632, R57 ;  /* 0x000076322f397816 */ /* 0x000fc60000000039 */
[----:B------:R1:W-:Y:S04]  /*8960*/  STG.E.U16 [R32.64], R11 ;  /* 0x0000000b20007986 */ /* 0x0003e8000c101506 */
[----:B------:R1:W-:Y:S04]  /*8970*/  STG.E.U16 [R28.64], R59 ;  /* 0x0000003b1c007986 */ /* 0x0003e8000c101506 */
[----:B------:R1:W-:Y:S04]  /*8980*/  STG.E.U16 [R24.64], R55 ;  /* 0x0000003718007986 */ /* 0x0003e8000c101506 */
[----:B------:R1:W-:Y:S04]  /*8990*/  STG.E.U16 [R16.64], R51 ;  /* 0x0000003310007986 */ /* 0x0003e8000c101506 */
[----:B------:R1:W-:Y:S04]  /*89a0*/  STG.E.U16 [R12.64], R47 ;  /* 0x0000002f0c007986 */ /* 0x0003e8000c101506 */
[----:B------:R1:W-:Y:S04]  /*89b0*/  STG.E.U16 [R20.64], R14 ;  /* 0x0000000e14007986 */ /* 0x0003e8000c101506 */
[----:B------:R1:W-:Y:S04]  /*89c0*/  STG.E.U16 [R26.64], R15 ;  /* 0x0000000f1a007986 */ /* 0x0003e8000c101506 */
[----:B------:R1:W-:Y:S04]  /*89d0*/  STG.E.U16 [R8.64], R19 ;  /* 0x0000001308007986 */ /* 0x0003e8000c101506 */
[----:B------:R1:W-:Y:S01]  /*89e0*/  STG.E.U16 [R114.64], R57 ;  /* 0x0000003972007986 */ /* 0x0003e2000c101506 */
[----:B------:R-:W-:-:S02]  /*89f0*/  FSEL R5, R5, -INF , P2 ;  /* 0xff80000005057808 */ /* 0x000fc40001000000 */
[----:B------:R-:W-:Y:S02]  /*8a00*/  FSEL R7, R6, -INF , P1 ;  /* 0xff80000006077808 */ /* 0x000fe40000800000 */
[----:B------:R-:W-:Y:S01]  /*8a10*/  SHF.L.U32 R116, R122, 0x1, RZ ;  /* 0x000000017a747819 */ /* 0x000fe200000006ff */
[----:B------:R-:W-:Y:S02]  /*8a20*/  FFMA R5, R5, 0.69314718246459960938, R0 ;  /* 0x3f31721805057823 */ /* 0x000fe40000000000 */
[----:B0-----:R-:W-:Y:S01]  /*8a30*/  FFMA R4, R7, 0.69314718246459960938, R2 ;  /* 0x3f31721807047823 */ /* 0x001fe20000000002 */
[----:B------:R-:W-:Y:S01]  /*8a40*/  LOP3.LUT R0, R116, 0x3f8, RZ, 0xc0, !PT ;  /* 0x000003f874007812 */ /* 0x000fe200078ec0ff */
[----:B------:R-:W-:Y:S01]  /*8a50*/  BAR.SYNC.DEFER_BLOCKING 0x0 ;  /* 0x0000000000007b1d */ /* 0x000fe20000010000 */
[----:B------:R-:W-:-:S05]  /*8a60*/  LOP3.LUT P0, RZ, R122, 0x100, RZ, 0xc0, !PT ;  /* 0x000001007aff7812 */ /* 0x000fca000780c0ff */
[----:B------:R1:W-:Y:S04]  /*8a70*/  STS.64 [R0], R4 ;  /* 0x0000000400007388 */ /* 0x0003e80000000a00 */
[----:B------:R-:W-:Y:S06]  /*8a80*/  BAR.SYNC.DEFER_BLOCKING 0x0 ;  /* 0x0000000000007b1d */ /* 0x000fec0000010000 */
[----:B------:R-:W-:Y:S05]  /*8a90*/  @P0 EXIT ;  /* 0x000000000000094d */ /* 0x000fea0003800000 */
[----:B-1----:R-:W0:Y:S01]  /*8aa0*/  LDS R3, [R3] ;  /* 0x0000000003037984 */ /* 0x002e220000000800 */
[----:B------:R-:W-:-:S02]  /*8ab0*/  IMAD R0, R121, c[0x0][0x1cc], RZ ;  /* 0x0000730079007a24 */ /* 0x000fc400078e02ff */
[----:B------:R-:W-:Y:S02]  /*8ac0*/  IMAD.SHL.U32 R5, R120, 0x4, RZ ;  /* 0x0000000478057824 */ /* 0x000fe400078e00ff */
[----:B------:R-:W-:Y:S02]  /*8ad0*/  IMAD.SHL.U32 R4, R0, 0x4, RZ ;  /* 0x0000000400047824 */ /* 0x000fe400078e00ff */
[----:B------:R-:W-:-:S03]  /*8ae0*/  IMAD.HI R7, R120, 0x4, RZ ;  /* 0x0000000478077827 */ /* 0x000fc600078e02ff */
[----:B------:R-:W-:Y:S01]  /*8af0*/  IADD3 R4, P0, P1, R5, c[0x0][0x180], R4 ;  /* 0x0000600005047a10 */ /* 0x000fe2000791e004 */
[----:B------:R-:W-:-:S05]  /*8b00*/  IMAD.HI R0, R0, 0x4, RZ ;  /* 0x0000000400007827 */ /* 0x000fca00078e02ff */
[----:B------:R-:W-:-:S05]  /*8b10*/  IADD3.X R5, R7, c[0x0][0x184], R0, P0, P1 ;  /* 0x0000610007057a10 */ /* 0x000fca00007e2400 */
[----:B0-----:R-:W-:Y:S01]  /*8b20*/  STG.E [R4.64], R3 ;  /* 0x0000000304007986 */ /* 0x001fe2000c101906 */
[----:B------:R-:W-:Y:S05]  /*8b30*/  EXIT ;  /* 0x000000000000794d */ /* 0x000fea0003800000 */
.L_x_2:
[----:B------:R-:W-:-:S00]  /*8b40*/  BRA `(.L_x_2) ;  /* 0xfffffff000007947 */ /* 0x000fc0000383ffff */
[----:B------:R-:W-:-:S00]  /*8b50*/  NOP ;  /* 0x0000000000007918 */ /* 0x000fc00000000000 */
        /* <DEDUP_REMOVED lines=10> */
.L_x_3:


//--------------------- .nv.global.init           --------------------------
	.section	.nv.global.init,"aw",@progbits
.nv.global.init:
	.type		_$_str,@object
	.size		_$_str,(.L_0 - _$_str)
_$_str:
        /*0000*/ 	.byte	0x5f, 0x5f, 0x43, 0x55, 0x44, 0x41, 0x5f, 0x46, 0x54, 0x5a, 0x00
.L_0:


//--------------------- .nv.shared.attn_fwd       --------------------------
	.section	.nv.shared.attn_fwd,"aw",@nobits
	.sectionflags	@""
	.align	16
